	.target	sm_90a

	.elftype	@"ET_EXEC"


//--------------------- .note.nv.tkinfo           --------------------------
	.section	.note.nv.tkinfo,"",@"SHT_NOTE"
	.sectionflags	@"SHF_NOTE_NV_TKINFO"
	.tkinfo
        /*0018*/ 	.word	0x00000002
        /*0030*/ 	.string	""
        /*0030*/ 	.string	"ptxas"
        /*0030*/ 	.string	"Cuda compilation tools, release 13.0, V13.0.88"
        /*0030*/ 	.string	"Build cuda_13.0.r13.0/compiler.36424714_0"
        /*0030*/ 	.string	"-arch sm_90a -m 64 "



//--------------------- .note.nv.cuinfo           --------------------------
	.section	.note.nv.cuinfo,"",@"SHT_NOTE"
	.sectionflags	@"SHF_NOTE_NV_CUINFO"
        /*0018*/ 	.short	0x0002
        /*001a*/ 	.short	0x005a
        /*001c*/ 	.short	0x0082
	.zero		2


//--------------------- .nv.info                  --------------------------
	.section	.nv.info,"",@"SHT_CUDA_INFO"
	.align	4


	//----- nvinfo : EIATTR_REGCOUNT
	.align		4
        /*0000*/ 	.byte	0x04, 0x2f
        /*0002*/ 	.short	(.L_15 - .L_14)
	.align		4
.L_14:
        /*0004*/ 	.word	index@(_ZN7cutlass13device_kernelINS_4gemm6kernel13GemmUniversalIN4cute5tupleIJiiiiEEENS1_10collective13CollectiveMmaINS1_34MainloopSm90TmaGmmaWarpSpecializedILi4ENS5_IJNS4_1CILi4EEENSA_ILi1EEESC_EEENS1_32KernelTmaWarpSpecializedPingpongEEENS5_IJNSA_ILi64EEENSA_ILi128EEESH_EEENS_6half_tENS5_IJlSC_lEEESJ_SK_NS4_8TiledMMAINS4_8MMA_AtomIJNS4_4SM904GMMA26MMA_64x128x16_F32F16F16_SSILNSO_5MajorE0ELSQ_0ELNSO_7ScaleInE1ELSR_1EEEEEENS4_6LayoutINS5_IJSC_SC_SC_EEENS5_IJNSA_ILi0EEESW_SW_EEEEENS5_IJNS4_10UnderscoreESZ_SZ_EEEEENS4_13SM90_TMA_LOADENS4_14ComposedLayoutINS4_7SwizzleILi3ELi4ELi3EEENS4_18smem_ptr_flag_bitsILi16EEENSU_INS5_IJNSA_ILi8EEESG_EEENS5_IJSG_SC_EEEEEEEvNS4_8identityENS4_23SM90_TMA_LOAD_MULTICASTES1C_vS1D_EENS_8epilogue10collective6detail29Sm90TmaWarpSpecializedAdapterINS1H_15DefaultEpilogueISJ_SK_SK_NS1G_6thread17LinearCombinationISJ_Li1EffLNS1L_9ScaleType4KindE0ELNS_15FloatRoundStyleE2ESJ_EENS1_15EpilogueDefaultEEEEEvvEEEEvNT_6ParamsE)
        /*0008*/ 	.word	0x000000a8


	//----- nvinfo : EIATTR_FRAME_SIZE
	.align		4
.L_15:
        /*000c*/ 	.byte	0x04, 0x11
        /*000e*/ 	.short	(.L_17 - .L_16)
	.align		4
.L_16:
        /*0010*/ 	.word	index@(_ZN7cutlass13device_kernelINS_4gemm6kernel13GemmUniversalIN4cute5tupleIJiiiiEEENS1_10collective13CollectiveMmaINS1_34MainloopSm90TmaGmmaWarpSpecializedILi4ENS5_IJNS4_1CILi4EEENSA_ILi1EEESC_EEENS1_32KernelTmaWarpSpecializedPingpongEEENS5_IJNSA_ILi64EEENSA_ILi128EEESH_EEENS_6half_tENS5_IJlSC_lEEESJ_SK_NS4_8TiledMMAINS4_8MMA_AtomIJNS4_4SM904GMMA26MMA_64x128x16_F32F16F16_SSILNSO_5MajorE0ELSQ_0ELNSO_7ScaleInE1ELSR_1EEEEEENS4_6LayoutINS5_IJSC_SC_SC_EEENS5_IJNSA_ILi0EEESW_SW_EEEEENS5_IJNS4_10UnderscoreESZ_SZ_EEEEENS4_13SM90_TMA_LOADENS4_14ComposedLayoutINS4_7SwizzleILi3ELi4ELi3EEENS4_18smem_ptr_flag_bitsILi16EEENSU_INS5_IJNSA_ILi8EEESG_EEENS5_IJSG_SC_EEEEEEEvNS4_8identityENS4_23SM90_TMA_LOAD_MULTICASTES1C_vS1D_EENS_8epilogue10collective6detail29Sm90TmaWarpSpecializedAdapterINS1H_15DefaultEpilogueISJ_SK_SK_NS1G_6thread17LinearCombinationISJ_Li1EffLNS1L_9ScaleType4KindE0ELNS_15FloatRoundStyleE2ESJ_EENS1_15EpilogueDefaultEEEEEvvEEEEvNT_6ParamsE)
        /*0014*/ 	.word	0x00000000


	//----- nvinfo : EIATTR_MIN_STACK_SIZE
	.align		4
.L_17:
        /*0018*/ 	.byte	0x04, 0x12
        /*001a*/ 	.short	(.L_19 - .L_18)
	.align		4
.L_18:
        /*001c*/ 	.word	index@(_ZN7cutlass13device_kernelINS_4gemm6kernel13GemmUniversalIN4cute5tupleIJiiiiEEENS1_10collective13CollectiveMmaINS1_34MainloopSm90TmaGmmaWarpSpecializedILi4ENS5_IJNS4_1CILi4EEENSA_ILi1EEESC_EEENS1_32KernelTmaWarpSpecializedPingpongEEENS5_IJNSA_ILi64EEENSA_ILi128EEESH_EEENS_6half_tENS5_IJlSC_lEEESJ_SK_NS4_8TiledMMAINS4_8MMA_AtomIJNS4_4SM904GMMA26MMA_64x128x16_F32F16F16_SSILNSO_5MajorE0ELSQ_0ELNSO_7ScaleInE1ELSR_1EEEEEENS4_6LayoutINS5_IJSC_SC_SC_EEENS5_IJNSA_ILi0EEESW_SW_EEEEENS5_IJNS4_10UnderscoreESZ_SZ_EEEEENS4_13SM90_TMA_LOADENS4_14ComposedLayoutINS4_7SwizzleILi3ELi4ELi3EEENS4_18smem_ptr_flag_bitsILi16EEENSU_INS5_IJNSA_ILi8EEESG_EEENS5_IJSG_SC_EEEEEEEvNS4_8identityENS4_23SM90_TMA_LOAD_MULTICASTES1C_vS1D_EENS_8epilogue10collective6detail29Sm90TmaWarpSpecializedAdapterINS1H_15DefaultEpilogueISJ_SK_SK_NS1G_6thread17LinearCombinationISJ_Li1EffLNS1L_9ScaleType4KindE0ELNS_15FloatRoundStyleE2ESJ_EENS1_15EpilogueDefaultEEEEEvvEEEEvNT_6ParamsE)
        /*0020*/ 	.word	0x00000000
.L_19:


//--------------------- .nv.compat                --------------------------
	.section	.nv.compat,"",@"SHT_CUDA_COMPAT_INFO"
	.align	4
        /*0000*/ 	.byte	0x02, 0x09, 0x01, 0x00, 0x02, 0x02, 0x04, 0x00, 0x02, 0x05, 0x05, 0x00, 0x03, 0x07, 0x01, 0x01
        /*0010*/ 	.byte	0x02, 0x03, 0x01, 0x00, 0x02, 0x06, 0x01, 0x00, 0x04, 0x0b, 0x08, 0x00, 0x00, 0x00, 0x00, 0x00
        /*0020*/ 	.byte	0x00, 0x00, 0x00, 0x00


//--------------------- .nv.info._ZN7cutlass13device_kernelINS_4gemm6kernel13GemmUniversalIN4cute5tupleIJiiiiEEENS1_10collective13CollectiveMmaINS1_34MainloopSm90TmaGmmaWarpSpecializedILi4ENS5_IJNS4_1CILi4EEENSA_ILi1EEESC_EEENS1_32KernelTmaWarpSpecializedPingpongEEENS5_IJNSA_ILi64EEENSA_ILi128EEESH_EEENS_6half_tENS5_IJlSC_lEEESJ_SK_NS4_8TiledMMAINS4_8MMA_AtomIJNS4_4SM904GMMA26MMA_64x128x16_F32F16F16_SSILNSO_5MajorE0ELSQ_0ELNSO_7ScaleInE1ELSR_1EEEEEENS4_6LayoutINS5_IJSC_SC_SC_EEENS5_IJNSA_ILi0EEESW_SW_EEEEENS5_IJNS4_10UnderscoreESZ_SZ_EEEEENS4_13SM90_TMA_LOADENS4_14ComposedLayoutINS4_7SwizzleILi3ELi4ELi3EEENS4_18smem_ptr_flag_bitsILi16EEENSU_INS5_IJNSA_ILi8EEESG_EEENS5_IJSG_SC_EEEEEEEvNS4_8identityENS4_23SM90_TMA_LOAD_MULTICASTES1C_vS1D_EENS_8epilogue10collective6detail29Sm90TmaWarpSpecializedAdapterINS1H_15DefaultEpilogueISJ_SK_SK_NS1G_6thread17LinearCombinationISJ_Li1EffLNS1L_9ScaleType4KindE0ELNS_15FloatRoundStyleE2ESJ_EENS1_15EpilogueDefaultEEEEEvvEEEEvNT_6ParamsE --------------------------
	.section	.nv.info._ZN7cutlass13device_kernelINS_4gemm6kernel13GemmUniversalIN4cute5tupleIJiiiiEEENS1_10collective13CollectiveMmaINS1_34MainloopSm90TmaGmmaWarpSpecializedILi4ENS5_IJNS4_1CILi4EEENSA_ILi1EEESC_EEENS1_32KernelTmaWarpSpecializedPingpongEEENS5_IJNSA_ILi64EEENSA_ILi128EEESH_EEENS_6half_tENS5_IJlSC_lEEESJ_SK_NS4_8TiledMMAINS4_8MMA_AtomIJNS4_4SM904GMMA26MMA_64x128x16_F32F16F16_SSILNSO_5MajorE0ELSQ_0ELNSO_7ScaleInE1ELSR_1EEEEEENS4_6LayoutINS5_IJSC_SC_SC_EEENS5_IJNSA_ILi0EEESW_SW_EEEEENS5_IJNS4_10UnderscoreESZ_SZ_EEEEENS4_13SM90_TMA_LOADENS4_14ComposedLayoutINS4_7SwizzleILi3ELi4ELi3EEENS4_18smem_ptr_flag_bitsILi16EEENSU_INS5_IJNSA_ILi8EEESG_EEENS5_IJSG_SC_EEEEEEEvNS4_8identityENS4_23SM90_TMA_LOAD_MULTICASTES1C_vS1D_EENS_8epilogue10collective6detail29Sm90TmaWarpSpecializedAdapterINS1H_15DefaultEpilogueISJ_SK_SK_NS1G_6thread17LinearCombinationISJ_Li1EffLNS1L_9ScaleType4KindE0ELNS_15FloatRoundStyleE2ESJ_EENS1_15EpilogueDefaultEEEEEvvEEEEvNT_6ParamsE,"",@"SHT_CUDA_INFO"
	.sectionflags	@""
	.align	4


	//----- nvinfo : EIATTR_CUDA_API_VERSION
	.align		4
        /*0000*/ 	.byte	0x04, 0x37
        /*0002*/ 	.short	(.L_21 - .L_20)
.L_20:
        /*0004*/ 	.word	0x00000082


	//----- nvinfo : EIATTR_KPARAM_INFO
	.align		4
.L_21:
        /*0008*/ 	.byte	0x04, 0x17
        /*000a*/ 	.short	(.L_23 - .L_22)
.L_22:
        /*000c*/ 	.word	0x00000000
        /*0010*/ 	.short	0x0000
        /*0012*/ 	.short	0x0070
        /*0014*/ 	.byte	0x00, 0xf0, 0x01, 0x10


	//----- nvinfo : EIATTR_SPARSE_MMA_MASK
	.align		4
.L_23:
        /*0018*/ 	.byte	0x03, 0x50
        /*001a*/ 	.short	0x0000


	//----- nvinfo : EIATTR_MAXREG_COUNT
	.align		4
        /*001c*/ 	.byte	0x03, 0x1b
        /*001e*/ 	.short	0x00a8


	//----- nvinfo : EIATTR_NUM_BARRIERS
	.align		4
        /*0020*/ 	.byte	0x02, 0x4c
        /*0022*/ 	.byte	0x01
	.zero		1


	//----- nvinfo : EIATTR_EXTERNS
	.align		4
        /*0024*/ 	.byte	0x04, 0x0f
        /*0026*/ 	.short	(.L_25 - .L_24)


	//   ....[0]....
	.align		4
.L_24:
        /*0028*/ 	.word	index@(__assertfail)


	//----- nvinfo : EIATTR_MERCURY_ISA_VERSION
	.align		4
.L_25:
        /*002c*/ 	.byte	0x03, 0x5f
        /*002e*/ 	.short	0x0101


	//----- nvinfo : EIATTR_INT_WARP_WIDE_INSTR_OFFSETS
	.align		4
        /*0030*/ 	.byte	0x04, 0x31
        /*0032*/ 	.short	(.L_27 - .L_26)


	//   ....[0]....
.L_26:
        /*0034*/ 	.word	0x000005f0


	//   ....[1]....
        /*0038*/ 	.word	0x00000650


	//   ....[2]....
        /*003c*/ 	.word	0x00000670


	//   ....[3]....
        /*0040*/ 	.word	0x00000680


	//   ....[4]....
        /*0044*/ 	.word	0x00000690


	//   ....[5]....
        /*0048*/ 	.word	0x000006d0


	//   ....[6]....
        /*004c*/ 	.word	0x000007f0


	//   ....[7]....
        /*0050*/ 	.word	0x00000820


	//   ....[8]....
        /*0054*/ 	.word	0x000025c0


	//----- nvinfo : EIATTR_COOP_GROUP_MASK_REGIDS
	.align		4
.L_27:
        /*0058*/ 	.byte	0x04, 0x29
        /*005a*/ 	.short	(.L_29 - .L_28)


	//   ....[0]....
.L_28:
        /*005c*/ 	.word	0xffffffff


	//   ....[1]....
        /*0060*/ 	.word	0xffffffff


	//   ....[2]....
        /*0064*/ 	.word	0xffffffff


	//   ....[3]....
        /*0068*/ 	.word	0xffffffff


	//   ....[4]....
        /*006c*/ 	.word	0xffffffff


	//   ....[5]....
        /*0070*/ 	.word	0xffffffff


	//   ....[6]....
        /*0074*/ 	.word	0xffffffff


	//----- nvinfo : EIATTR_COOP_GROUP_INSTR_OFFSETS
	.align		4
.L_29:
        /*0078*/ 	.byte	0x04, 0x28
        /*007a*/ 	.short	(.L_31 - .L_30)


	//   ....[0]....
.L_30:
        /*007c*/ 	.word	0x00000060


	//   ....[1]....
        /*0080*/ 	.word	0x00000080


	//   ....[2]....
        /*0084*/ 	.word	0x00000180


	//   ....[3]....
        /*0088*/ 	.word	0x000003b0


	//   ....[4]....
        /*008c*/ 	.word	0x000003f0


	//   ....[5]....
        /*0090*/ 	.word	0x000004a0


	//   ....[6]....
        /*0094*/ 	.word	0x000009a0


	//----- nvinfo : EIATTR_REG_RECONFIG
	.align		4
.L_31:
        /*0098*/ 	.byte	0x01, 0x54
	.zero		2


	//----- nvinfo : EIATTR_SYSCALL_OFFSETS
	.align		4
        /*009c*/ 	.byte	0x04, 0x46
        /*009e*/ 	.short	(.L_33 - .L_32)


	//   ....[0]....
.L_32:
        /*00a0*/ 	.word	0x000019d0


	//----- nvinfo : EIATTR_MBARRIER_INSTR_OFFSETS
	.align		4
.L_33:
        /*00a4*/ 	.byte	0x04, 0x39
        /*00a6*/ 	.short	(.L_35 - .L_34)


	//   ....[0]....
.L_34:
        /*00a8*/ 	.word	0x00000300
        /*00ac*/ 	.word	0x000000ff
        /*00b0*/ 	.word	0x00000000
        /*00b4*/ 	.short	0x0100
        /*00b6*/ 	.byte	0x07
	.zero		1


	//   ....[1]....
        /*00b8*/ 	.word	0x00000310
        /*00bc*/ 	.word	0x000000ff
        /*00c0*/ 	.word	0x00000020
        /*00c4*/ 	.short	0x0100
        /*00c6*/ 	.byte	0x07
	.zero		1


	//   ....[2]....
        /*00c8*/ 	.word	0x00000320
        /*00cc*/ 	.word	0x000000ff
        /*00d0*/ 	.word	0x00000008
        /*00d4*/ 	.short	0x0100
        /*00d6*/ 	.byte	0x07
	.zero		1


	//   ....[3]....
        /*00d8*/ 	.word	0x00000330
        /*00dc*/ 	.word	0x000000ff
        /*00e0*/ 	.word	0x00000028
        /*00e4*/ 	.short	0x0100
        /*00e6*/ 	.byte	0x07
	.zero		1


	//   ....[4]....
        /*00e8*/ 	.word	0x00000340
        /*00ec*/ 	.word	0x000000ff
        /*00f0*/ 	.word	0x00000010
        /*00f4*/ 	.short	0x0100
        /*00f6*/ 	.byte	0x07
	.zero		1


	//   ....[5]....
        /*00f8*/ 	.word	0x00000350
        /*00fc*/ 	.word	0x000000ff
        /*0100*/ 	.word	0x00000030
        /*0104*/ 	.short	0x0100
        /*0106*/ 	.byte	0x07
	.zero		1


	//   ....[6]....
        /*0108*/ 	.word	0x00000360
        /*010c*/ 	.word	0x000000ff
        /*0110*/ 	.word	0x00000018
        /*0114*/ 	.short	0x0100
        /*0116*/ 	.byte	0x07
	.zero		1


	//   ....[7]....
        /*0118*/ 	.word	0x00000370
        /*011c*/ 	.word	0x000000ff
        /*0120*/ 	.word	0x00000038
        /*0124*/ 	.short	0x0100
        /*0126*/ 	.byte	0x07
	.zero		1


	//   ....[8]....
        /*0128*/ 	.word	0x00000860
        /*012c*/ 	.word	0x000000ff
        /*0130*/ 	.word	0x00000070
        /*0134*/ 	.short	0x0100
        /*0136*/ 	.byte	0x0c
	.zero		1


	//   ....[9]....
        /*0138*/ 	.word	0x000008c0
        /*013c*/ 	.word	0x000000ff
        /*0140*/ 	.word	0x00000078
        /*0144*/ 	.short	0x0100
        /*0146*/ 	.byte	0x0c
	.zero		1


	//   ....[10]....
        /*0148*/ 	.word	0x000008f0
        /*014c*/ 	.word	0x000000ff
        /*0150*/ 	.word	0x00000050
        /*0154*/ 	.short	0x0100
        /*0156*/ 	.byte	0x0d
	.zero		1


	//   ....[11]....
        /*0158*/ 	.word	0x00000930
        /*015c*/ 	.word	0x000000ff
        /*0160*/ 	.word	0x00000058
        /*0164*/ 	.short	0x0100
        /*0166*/ 	.byte	0x0d
	.zero		1


	//   ....[12]....
        /*0168*/ 	.word	0x00000940
        /*016c*/ 	.word	0x000000ff
        /*0170*/ 	.word	0x00000060
        /*0174*/ 	.short	0x0100
        /*0176*/ 	.byte	0x0d
	.zero		1


	//   ....[13]....
        /*0178*/ 	.word	0x00000950
        /*017c*/ 	.word	0x000000ff
        /*0180*/ 	.word	0x00000068
        /*0184*/ 	.short	0x0100
        /*0186*/ 	.byte	0x0d
	.zero		1


	//   ....[14]....
        /*0188*/ 	.word	0x00001890
        /*018c*/ 	.word	0x00000061
        /*0190*/ 	.word	0xfffffff8
        /*0194*/ 	.short	0x010a
        /*0196*/ 	.byte	0x3f
	.zero		1


	//   ....[15]....
        /*0198*/ 	.word	0x00001a60
        /*019c*/ 	.word	0x00000003
        /*01a0*/ 	.word	0x00000000
        /*01a4*/ 	.short	0x010a
        /*01a6*/ 	.byte	0x3f
	.zero		1


	//   ....[16]....
        /*01a8*/ 	.word	0x00001ac0
        /*01ac*/ 	.word	0x00000003
        /*01b0*/ 	.word	0x00000000
        /*01b4*/ 	.short	0x010a
        /*01b6*/ 	.byte	0x3f
	.zero		1


	//   ....[17]....
        /*01b8*/ 	.word	0x00001fe0
        /*01bc*/ 	.word	0x000000ff
        /*01c0*/ 	.word	0x00000000
        /*01c4*/ 	.short	0x010a
        /*01c6*/ 	.byte	0x04
	.zero		1


	//   ....[18]....
        /*01c8*/ 	.word	0x00002020
        /*01cc*/ 	.word	0x000000ff
        /*01d0*/ 	.word	0x00000000
        /*01d4*/ 	.short	0x010a
        /*01d6*/ 	.byte	0x04
	.zero		1


	//   ....[19]....
        /*01d8*/ 	.word	0x00002450
        /*01dc*/ 	.word	0x00000005
        /*01e0*/ 	.word	0x00000000
        /*01e4*/ 	.short	0x0101
        /*01e6*/ 	.byte	0x3f
	.zero		1


	//   ....[20]....
        /*01e8*/ 	.word	0x00002550
        /*01ec*/ 	.word	0x00000065
        /*01f0*/ 	.word	0x00000000
        /*01f4*/ 	.short	0x0101
        /*01f6*/ 	.byte	0x32
	.zero		1


	//   ....[21]....
        /*01f8*/ 	.word	0x00002640
        /*01fc*/ 	.word	0x00000003
        /*0200*/ 	.word	0x00000000
        /*0204*/ 	.short	0x0101
        /*0206*/ 	.byte	0x3f
	.zero		1


	//   ....[22]....
        /*0208*/ 	.word	0x000026a0
        /*020c*/ 	.word	0x00000061
        /*0210*/ 	.word	0x00000008
        /*0214*/ 	.short	0x010a
        /*0216*/ 	.byte	0x3f
	.zero		1


	//   ....[23]....
        /*0218*/ 	.word	0x000067a0
        /*021c*/ 	.word	0x00000062
        /*0220*/ 	.word	0x00000000
        /*0224*/ 	.short	0x0101
        /*0226*/ 	.byte	0x32
	.zero		1


	//   ....[24]....
        /*0228*/ 	.word	0x000071f0
        /*022c*/ 	.word	0x00000007
        /*0230*/ 	.word	0x00000020
        /*0234*/ 	.short	0x010a
        /*0236*/ 	.byte	0x3f
	.zero		1


	//   ....[25]....
        /*0238*/ 	.word	0x00007680
        /*023c*/ 	.word	0x00000003
        /*0240*/ 	.word	0x00000078
        /*0244*/ 	.short	0x0101
        /*0246*/ 	.byte	0x3f
	.zero		1


	//   ....[26]....
        /*0248*/ 	.word	0x00007df0
        /*024c*/ 	.word	0x00000007
        /*0250*/ 	.word	0x00000000
        /*0254*/ 	.short	0x010a
        /*0256*/ 	.byte	0x3f
	.zero		1


	//   ....[27]....
        /*0258*/ 	.word	0x00007e70
        /*025c*/ 	.word	0x00000009
        /*0260*/ 	.word	0x00000000
        /*0264*/ 	.short	0x010a
        /*0266*/ 	.byte	0x3f
	.zero		1


	//   ....[28]....
        /*0268*/ 	.word	0x00007f00
        /*026c*/ 	.word	0x00000006
        /*0270*/ 	.word	0x00000000
        /*0274*/ 	.short	0x010a
        /*0276*/ 	.byte	0x3f
	.zero		1


	//   ....[29]....
        /*0278*/ 	.word	0x00007f90
        /*027c*/ 	.word	0x00000003
        /*0280*/ 	.word	0x00000000
        /*0284*/ 	.short	0x010a
        /*0286*/ 	.byte	0x3f
	.zero		1


	//   ....[30]....
        /*0288*/ 	.word	0x00007ff0
        /*028c*/ 	.word	0x00000061
        /*0290*/ 	.word	0xfffffff8
        /*0294*/ 	.short	0x010a
        /*0296*/ 	.byte	0x3f
	.zero		1


	//   ....[31]....
        /*0298*/ 	.word	0x00008040
        /*029c*/ 	.word	0x00000003
        /*02a0*/ 	.word	0x00000000
        /*02a4*/ 	.short	0x010a
        /*02a6*/ 	.byte	0x3f
	.zero		1


	//   ....[32]....
        /*02a8*/ 	.word	0x000080a0
        /*02ac*/ 	.word	0x00000005
        /*02b0*/ 	.word	0x00000000
        /*02b4*/ 	.short	0x010a
        /*02b6*/ 	.byte	0x3f
	.zero		1


	//   ....[33]....
        /*02b8*/ 	.word	0x000080f0
        /*02bc*/ 	.word	0x00000061
        /*02c0*/ 	.word	0x00000008
        /*02c4*/ 	.short	0x010a
        /*02c6*/ 	.byte	0x3f
	.zero		1


	//   ....[34]....
        /*02c8*/ 	.word	0x000081c0
        /*02cc*/ 	.word	0x00000007
        /*02d0*/ 	.word	0x00000020
        /*02d4*/ 	.short	0x010a
        /*02d6*/ 	.byte	0x3f
	.zero		1


	//   ....[35]....
        /*02d8*/ 	.word	0x00008290
        /*02dc*/ 	.word	0x00000007
        /*02e0*/ 	.word	0x00000000
        /*02e4*/ 	.short	0x010a
        /*02e6*/ 	.byte	0x3f
	.zero		1


	//   ....[36]....
        /*02e8*/ 	.word	0x000082e0
        /*02ec*/ 	.word	0x00000009
        /*02f0*/ 	.word	0x00000000
        /*02f4*/ 	.short	0x010a
        /*02f6*/ 	.byte	0x3f
	.zero		1


	//   ....[37]....
        /*02f8*/ 	.word	0x00008330
        /*02fc*/ 	.word	0x00000006
        /*0300*/ 	.word	0x00000000
        /*0304*/ 	.short	0x010a
        /*0306*/ 	.byte	0x3f
	.zero		1


	//----- nvinfo : EIATTR_NUM_MBARRIERS
	.align		4
.L_35:
        /*0308*/ 	.byte	0x03, 0x38
        /*030a*/ 	.short	0x000e


	//----- nvinfo : EIATTR_EXIT_INSTR_OFFSETS
	.align		4
        /*030c*/ 	.byte	0x04, 0x1c
        /*030e*/ 	.short	(.L_37 - .L_36)


	//   ....[0]....
.L_36:
        /*0310*/ 	.word	0x000014b0


	//   ....[1]....
        /*0314*/ 	.word	0x00001510


	//   ....[2]....
        /*0318*/ 	.word	0x00006ee0


	//   ....[3]....
        /*031c*/ 	.word	0x00006f10


	//   ....[4]....
        /*0320*/ 	.word	0x00007fe0


	//----- nvinfo : EIATTR_MAX_THREADS
	.align		4
.L_37:
        /*0324*/ 	.byte	0x04, 0x05
        /*0326*/ 	.short	(.L_39 - .L_38)
.L_38:
        /*0328*/ 	.word	0x00000180
        /*032c*/ 	.word	0x00000001
        /*0330*/ 	.word	0x00000001


	//----- nvinfo : EIATTR_CRS_STACK_SIZE
	.align		4
.L_39:
        /*0334*/ 	.byte	0x04, 0x1e
        /*0336*/ 	.short	(.L_41 - .L_40)
.L_40:
        /*0338*/ 	.word	0x00000000


	//----- nvinfo : EIATTR_CBANK_PARAM_SIZE
	.align		4
.L_41:
        /*033c*/ 	.byte	0x03, 0x19
        /*033e*/ 	.short	0x0470


	//----- nvinfo : EIATTR_PARAM_CBANK
	.align		4
        /*0340*/ 	.byte	0x04, 0x0a
        /*0342*/ 	.short	(.L_43 - .L_42)
	.align		4
.L_42:
        /*0344*/ 	.word	index@(.nv.constant0._ZN7cutlass13device_kernelINS_4gemm6kernel13GemmUniversalIN4cute5tupleIJiiiiEEENS1_10collective13CollectiveMmaINS1_34MainloopSm90TmaGmmaWarpSpecializedILi4ENS5_IJNS4_1CILi4EEENSA_ILi1EEESC_EEENS1_32KernelTmaWarpSpecializedPingpongEEENS5_IJNSA_ILi64EEENSA_ILi128EEESH_EEENS_6half_tENS5_IJlSC_lEEESJ_SK_NS4_8TiledMMAINS4_8MMA_AtomIJNS4_4SM904GMMA26MMA_64x128x16_F32F16F16_SSILNSO_5MajorE0ELSQ_0ELNSO_7ScaleInE1ELSR_1EEEEEENS4_6LayoutINS5_IJSC_SC_SC_EEENS5_IJNSA_ILi0EEESW_SW_EEEEENS5_IJNS4_10UnderscoreESZ_SZ_EEEEENS4_13SM90_TMA_LOADENS4_14ComposedLayoutINS4_7SwizzleILi3ELi4ELi3EEENS4_18smem_ptr_flag_bitsILi16EEENSU_INS5_IJNSA_ILi8EEESG_EEENS5_IJSG_SC_EEEEEEEvNS4_8identityENS4_23SM90_TMA_LOAD_MULTICASTES1C_vS1D_EENS_8epilogue10collective6detail29Sm90TmaWarpSpecializedAdapterINS1H_15DefaultEpilogueISJ_SK_SK_NS1G_6thread17LinearCombinationISJ_Li1EffLNS1L_9ScaleType4KindE0ELNS_15FloatRoundStyleE2ESJ_EENS1_15EpilogueDefaultEEEEEvvEEEEvNT_6ParamsE)
        /*0348*/ 	.short	0x0210
        /*034a*/ 	.short	0x0470


	//----- nvinfo : EIATTR_SW_WAR
	.align		4
.L_43:
        /*034c*/ 	.byte	0x04, 0x36
        /*034e*/ 	.short	(.L_45 - .L_44)
.L_44:
        /*0350*/ 	.word	0x00000008
.L_45:


//--------------------- .nv.callgraph             --------------------------
	.section	.nv.callgraph,"",@"SHT_CUDA_CALLGRAPH"
	.align	4
	.sectionentsize	8
	.align		4
        /*0000*/ 	.word	0x00000000
	.align		4
        /*0004*/ 	.word	0xffffffff
	.align		4
        /*0008*/ 	.word	index@(_ZN7cutlass13device_kernelINS_4gemm6kernel13GemmUniversalIN4cute5tupleIJiiiiEEENS1_10collective13CollectiveMmaINS1_34MainloopSm90TmaGmmaWarpSpecializedILi4ENS5_IJNS4_1CILi4EEENSA_ILi1EEESC_EEENS1_32KernelTmaWarpSpecializedPingpongEEENS5_IJNSA_ILi64EEENSA_ILi128EEESH_EEENS_6half_tENS5_IJlSC_lEEESJ_SK_NS4_8TiledMMAINS4_8MMA_AtomIJNS4_4SM904GMMA26MMA_64x128x16_F32F16F16_SSILNSO_5MajorE0ELSQ_0ELNSO_7ScaleInE1ELSR_1EEEEEENS4_6LayoutINS5_IJSC_SC_SC_EEENS5_IJNSA_ILi0EEESW_SW_EEEEENS5_IJNS4_10UnderscoreESZ_SZ_EEEEENS4_13SM90_TMA_LOADENS4_14ComposedLayoutINS4_7SwizzleILi3ELi4ELi3EEENS4_18smem_ptr_flag_bitsILi16EEENSU_INS5_IJNSA_ILi8EEESG_EEENS5_IJSG_SC_EEEEEEEvNS4_8identityENS4_23SM90_TMA_LOAD_MULTICASTES1C_vS1D_EENS_8epilogue10collective6detail29Sm90TmaWarpSpecializedAdapterINS1H_15DefaultEpilogueISJ_SK_SK_NS1G_6thread17LinearCombinationISJ_Li1EffLNS1L_9ScaleType4KindE0ELNS_15FloatRoundStyleE2ESJ_EENS1_15EpilogueDefaultEEEEEvvEEEEvNT_6ParamsE)
	.align		4
        /*000c*/ 	.word	index@(__assertfail)
	.align		4
        /*0010*/ 	.word	0x00000000
	.align		4
        /*0014*/ 	.word	0xfffffffe
	.align		4
        /*0018*/ 	.word	0x00000000
	.align		4
        /*001c*/ 	.word	0xfffffffd
	.align		4
        /*0020*/ 	.word	0x00000000
	.align		4
        /*0024*/ 	.word	0xfffffffc


//--------------------- .nv.constant4             --------------------------
	.section	.nv.constant4,"a",@progbits
	.align	8
	.align		8
.nv.constant4:
        /*0000*/ 	.dword	__assertfail
	.align		8
        /*0008*/ 	.dword	__unnamed_1
	.align		8
        /*0010*/ 	.dword	_ZN40_INTERNAL_d30959a5_4_k_cu_3c442c39_185554cuda3std3__45__cpo5beginE
	.align		8
        /*0018*/ 	.dword	_ZN40_INTERNAL_d30959a5_4_k_cu_3c442c39_185554cuda3std3__45__cpo3endE
	.align		8
        /*0020*/ 	.dword	_ZN40_INTERNAL_d30959a5_4_k_cu_3c442c39_185554cuda3std3__45__cpo6cbeginE
	.align		8
        /*0028*/ 	.dword	_ZN40_INTERNAL_d30959a5_4_k_cu_3c442c39_185554cuda3std3__45__cpo4cendE
	.align		8
        /*0030*/ 	.dword	_ZN40_INTERNAL_d30959a5_4_k_cu_3c442c39_185554cuda3std3__442_GLOBAL__N__d30959a5_4_k_cu_3c442c39_185556ignoreE
	.align		8
        /*0038*/ 	.dword	_ZN40_INTERNAL_d30959a5_4_k_cu_3c442c39_185554cuda3std3__419piecewise_constructE
	.align		8
        /*0040*/ 	.dword	_ZN40_INTERNAL_d30959a5_4_k_cu_3c442c39_185554cuda3std3__48in_placeE
	.align		8
        /*0048*/ 	.dword	_ZN40_INTERNAL_d30959a5_4_k_cu_3c442c39_185554cuda3std6ranges3__45__cpo4swapE
	.align		8
        /*0050*/ 	.dword	_ZN40_INTERNAL_d30959a5_4_k_cu_3c442c39_185554cuda3std6ranges3__45__cpo9iter_moveE
	.align		8
        /*0058*/ 	.dword	_ZN40_INTERNAL_d30959a5_4_k_cu_3c442c39_185554cute7productE
	.align		8
        /*0060*/ 	.dword	_ZN40_INTERNAL_d30959a5_4_k_cu_3c442c39_185554cute1_E
	.align		8
        /*0068*/ 	.dword	$str$22
	.align		8
        /*0070*/ 	.dword	$str$23


//--------------------- .text._ZN7cutlass13device_kernelINS_4gemm6kernel13GemmUniversalIN4cute5tupleIJiiiiEEENS1_10collective13CollectiveMmaINS1_34MainloopSm90TmaGmmaWarpSpecializedILi4ENS5_IJNS4_1CILi4EEENSA_ILi1EEESC_EEENS1_32KernelTmaWarpSpecializedPingpongEEENS5_IJNSA_ILi64EEENSA_ILi128EEESH_EEENS_6half_tENS5_IJlSC_lEEESJ_SK_NS4_8TiledMMAINS4_8MMA_AtomIJNS4_4SM904GMMA26MMA_64x128x16_F32F16F16_SSILNSO_5MajorE0ELSQ_0ELNSO_7ScaleInE1ELSR_1EEEEEENS4_6LayoutINS5_IJSC_SC_SC_EEENS5_IJNSA_ILi0EEESW_SW_EEEEENS5_IJNS4_10UnderscoreESZ_SZ_EEEEENS4_13SM90_TMA_LOADENS4_14ComposedLayoutINS4_7SwizzleILi3ELi4ELi3EEENS4_18smem_ptr_flag_bitsILi16EEENSU_INS5_IJNSA_ILi8EEESG_EEENS5_IJSG_SC_EEEEEEEvNS4_8identityENS4_23SM90_TMA_LOAD_MULTICASTES1C_vS1D_EENS_8epilogue10collective6detail29Sm90TmaWarpSpecializedAdapterINS1H_15DefaultEpilogueISJ_SK_SK_NS1G_6thread17LinearCombinationISJ_Li1EffLNS1L_9ScaleType4KindE0ELNS_15FloatRoundStyleE2ESJ_EENS1_15EpilogueDefaultEEEEEvvEEEEvNT_6ParamsE --------------------------
	.section	.text._ZN7cutlass13device_kernelINS_4gemm6kernel13GemmUniversalIN4cute5tupleIJiiiiEEENS1_10collective13CollectiveMmaINS1_34MainloopSm90TmaGmmaWarpSpecializedILi4ENS5_IJNS4_1CILi4EEENSA_ILi1EEESC_EEENS1_32KernelTmaWarpSpecializedPingpongEEENS5_IJNSA_ILi64EEENSA_ILi128EEESH_EEENS_6half_tENS5_IJlSC_lEEESJ_SK_NS4_8TiledMMAINS4_8MMA_AtomIJNS4_4SM904GMMA26MMA_64x128x16_F32F16F16_SSILNSO_5MajorE0ELSQ_0ELNSO_7ScaleInE1ELSR_1EEEEEENS4_6LayoutINS5_IJSC_SC_SC_EEENS5_IJNSA_ILi0EEESW_SW_EEEEENS5_IJNS4_10UnderscoreESZ_SZ_EEEEENS4_13SM90_TMA_LOADENS4_14ComposedLayoutINS4_7SwizzleILi3ELi4ELi3EEENS4_18smem_ptr_flag_bitsILi16EEENSU_INS5_IJNSA_ILi8EEESG_EEENS5_IJSG_SC_EEEEEEEvNS4_8identityENS4_23SM90_TMA_LOAD_MULTICASTES1C_vS1D_EENS_8epilogue10collective6detail29Sm90TmaWarpSpecializedAdapterINS1H_15DefaultEpilogueISJ_SK_SK_NS1G_6thread17LinearCombinationISJ_Li1EffLNS1L_9ScaleType4KindE0ELNS_15FloatRoundStyleE2ESJ_EENS1_15EpilogueDefaultEEEEEvvEEEEvNT_6ParamsE,"ax",@progbits
	.align	128
.text._ZN7cutlass13device_kernelINS_4gemm6kernel13GemmUniversalIN4cute5tupleIJiiiiEEENS1_10collective13CollectiveMmaINS1_34MainloopSm90TmaGmmaWarpSpecializedILi4ENS5_IJNS4_1CILi4EEENSA_ILi1EEESC_EEENS1_32KernelTmaWarpSpecializedPingpongEEENS5_IJNSA_ILi64EEENSA_ILi128EEESH_EEENS_6half_tENS5_IJlSC_lEEESJ_SK_NS4_8TiledMMAINS4_8MMA_AtomIJNS4_4SM904GMMA26MMA_64x128x16_F32F16F16_SSILNSO_5MajorE0ELSQ_0ELNSO_7ScaleInE1ELSR_1EEEEEENS4_6LayoutINS5_IJSC_SC_SC_EEENS5_IJNSA_ILi0EEESW_SW_EEEEENS5_IJNS4_10UnderscoreESZ_SZ_EEEEENS4_13SM90_TMA_LOADENS4_14ComposedLayoutINS4_7SwizzleILi3ELi4ELi3EEENS4_18smem_ptr_flag_bitsILi16EEENSU_INS5_IJNSA_ILi8EEESG_EEENS5_IJSG_SC_EEEEEEEvNS4_8identityENS4_23SM90_TMA_LOAD_MULTICASTES1C_vS1D_EENS_8epilogue10collective6detail29Sm90TmaWarpSpecializedAdapterINS1H_15DefaultEpilogueISJ_SK_SK_NS1G_6thread17LinearCombinationISJ_Li1EffLNS1L_9ScaleType4KindE0ELNS_15FloatRoundStyleE2ESJ_EENS1_15EpilogueDefaultEEEEEvvEEEEvNT_6ParamsE:
        .type           _ZN7cutlass13device_kernelINS_4gemm6kernel13GemmUniversalIN4cute5tupleIJiiiiEEENS1_10collective13CollectiveMmaINS1_34MainloopSm90TmaGmmaWarpSpecializedILi4ENS5_IJNS4_1CILi4EEENSA_ILi1EEESC_EEENS1_32KernelTmaWarpSpecializedPingpongEEENS5_IJNSA_ILi64EEENSA_ILi128EEESH_EEENS_6half_tENS5_IJlSC_lEEESJ_SK_NS4_8TiledMMAINS4_8MMA_AtomIJNS4_4SM904GMMA26MMA_64x128x16_F32F16F16_SSILNSO_5MajorE0ELSQ_0ELNSO_7ScaleInE1ELSR_1EEEEEENS4_6LayoutINS5_IJSC_SC_SC_EEENS5_IJNSA_ILi0EEESW_SW_EEEEENS5_IJNS4_10UnderscoreESZ_SZ_EEEEENS4_13SM90_TMA_LOADENS4_14ComposedLayoutINS4_7SwizzleILi3ELi4ELi3EEENS4_18smem_ptr_flag_bitsILi16EEENSU_INS5_IJNSA_ILi8EEESG_EEENS5_IJSG_SC_EEEEEEEvNS4_8identityENS4_23SM90_TMA_LOAD_MULTICASTES1C_vS1D_EENS_8epilogue10collective6detail29Sm90TmaWarpSpecializedAdapterINS1H_15DefaultEpilogueISJ_SK_SK_NS1G_6thread17LinearCombinationISJ_Li1EffLNS1L_9ScaleType4KindE0ELNS_15FloatRoundStyleE2ESJ_EENS1_15EpilogueDefaultEEEEEvvEEEEvNT_6ParamsE,@function
        .size           _ZN7cutlass13device_kernelINS_4gemm6kernel13GemmUniversalIN4cute5tupleIJiiiiEEENS1_10collective13CollectiveMmaINS1_34MainloopSm90TmaGmmaWarpSpecializedILi4ENS5_IJNS4_1CILi4EEENSA_ILi1EEESC_EEENS1_32KernelTmaWarpSpecializedPingpongEEENS5_IJNSA_ILi64EEENSA_ILi128EEESH_EEENS_6half_tENS5_IJlSC_lEEESJ_SK_NS4_8TiledMMAINS4_8MMA_AtomIJNS4_4SM904GMMA26MMA_64x128x16_F32F16F16_SSILNSO_5MajorE0ELSQ_0ELNSO_7ScaleInE1ELSR_1EEEEEENS4_6LayoutINS5_IJSC_SC_SC_EEENS5_IJNSA_ILi0EEESW_SW_EEEEENS5_IJNS4_10UnderscoreESZ_SZ_EEEEENS4_13SM90_TMA_LOADENS4_14ComposedLayoutINS4_7SwizzleILi3ELi4ELi3EEENS4_18smem_ptr_flag_bitsILi16EEENSU_INS5_IJNSA_ILi8EEESG_EEENS5_IJSG_SC_EEEEEEEvNS4_8identityENS4_23SM90_TMA_LOAD_MULTICASTES1C_vS1D_EENS_8epilogue10collective6detail29Sm90TmaWarpSpecializedAdapterINS1H_15DefaultEpilogueISJ_SK_SK_NS1G_6thread17LinearCombinationISJ_Li1EffLNS1L_9ScaleType4KindE0ELNS_15FloatRoundStyleE2ESJ_EENS1_15EpilogueDefaultEEEEEvvEEEEvNT_6ParamsE,(.L_x_200 - _ZN7cutlass13device_kernelINS_4gemm6kernel13GemmUniversalIN4cute5tupleIJiiiiEEENS1_10collective13CollectiveMmaINS1_34MainloopSm90TmaGmmaWarpSpecializedILi4ENS5_IJNS4_1CILi4EEENSA_ILi1EEESC_EEENS1_32KernelTmaWarpSpecializedPingpongEEENS5_IJNSA_ILi64EEENSA_ILi128EEESH_EEENS_6half_tENS5_IJlSC_lEEESJ_SK_NS4_8TiledMMAINS4_8MMA_AtomIJNS4_4SM904GMMA26MMA_64x128x16_F32F16F16_SSILNSO_5MajorE0ELSQ_0ELNSO_7ScaleInE1ELSR_1EEEEEENS4_6LayoutINS5_IJSC_SC_SC_EEENS5_IJNSA_ILi0EEESW_SW_EEEEENS5_IJNS4_10UnderscoreESZ_SZ_EEEEENS4_13SM90_TMA_LOADENS4_14ComposedLayoutINS4_7SwizzleILi3ELi4ELi3EEENS4_18smem_ptr_flag_bitsILi16EEENSU_INS5_IJNSA_ILi8EEESG_EEENS5_IJSG_SC_EEEEEEEvNS4_8identityENS4_23SM90_TMA_LOAD_MULTICASTES1C_vS1D_EENS_8epilogue10collective6detail29Sm90TmaWarpSpecializedAdapterINS1H_15DefaultEpilogueISJ_SK_SK_NS1G_6thread17LinearCombinationISJ_Li1EffLNS1L_9ScaleType4KindE0ELNS_15FloatRoundStyleE2ESJ_EENS1_15EpilogueDefaultEEEEEvvEEEEvNT_6ParamsE)
        .other          _ZN7cutlass13device_kernelINS_4gemm6kernel13GemmUniversalIN4cute5tupleIJiiiiEEENS1_10collective13CollectiveMmaINS1_34MainloopSm90TmaGmmaWarpSpecializedILi4ENS5_IJNS4_1CILi4EEENSA_ILi1EEESC_EEENS1_32KernelTmaWarpSpecializedPingpongEEENS5_IJNSA_ILi64EEENSA_ILi128EEESH_EEENS_6half_tENS5_IJlSC_lEEESJ_SK_NS4_8TiledMMAINS4_8MMA_AtomIJNS4_4SM904GMMA26MMA_64x128x16_F32F16F16_SSILNSO_5MajorE0ELSQ_0ELNSO_7ScaleInE1ELSR_1EEEEEENS4_6LayoutINS5_IJSC_SC_SC_EEENS5_IJNSA_ILi0EEESW_SW_EEEEENS5_IJNS4_10UnderscoreESZ_SZ_EEEEENS4_13SM90_TMA_LOADENS4_14ComposedLayoutINS4_7SwizzleILi3ELi4ELi3EEENS4_18smem_ptr_flag_bitsILi16EEENSU_INS5_IJNSA_ILi8EEESG_EEENS5_IJSG_SC_EEEEEEEvNS4_8identityENS4_23SM90_TMA_LOAD_MULTICASTES1C_vS1D_EENS_8epilogue10collective6detail29Sm90TmaWarpSpecializedAdapterINS1H_15DefaultEpilogueISJ_SK_SK_NS1G_6thread17LinearCombinationISJ_Li1EffLNS1L_9ScaleType4KindE0ELNS_15FloatRoundStyleE2ESJ_EENS1_15EpilogueDefaultEEEEEvvEEEEvNT_6ParamsE,@"STO_CUDA_ENTRY STV_DEFAULT"
_ZN7cutlass13device_kernelINS_4gemm6kernel13GemmUniversalIN4cute5tupleIJiiiiEEENS1_10collective13CollectiveMmaINS1_34MainloopSm90TmaGmmaWarpSpecializedILi4ENS5_IJNS4_1CILi4EEENSA_ILi1EEESC_EEENS1_32KernelTmaWarpSpecializedPingpongEEENS5_IJNSA_ILi64EEENSA_ILi128EEESH_EEENS_6half_tENS5_IJlSC_lEEESJ_SK_NS4_8TiledMMAINS4_8MMA_AtomIJNS4_4SM904GMMA26MMA_64x128x16_F32F16F16_SSILNSO_5MajorE0ELSQ_0ELNSO_7ScaleInE1ELSR_1EEEEEENS4_6LayoutINS5_IJSC_SC_SC_EEENS5_IJNSA_ILi0EEESW_SW_EEEEENS5_IJNS4_10UnderscoreESZ_SZ_EEEEENS4_13SM90_TMA_LOADENS4_14ComposedLayoutINS4_7SwizzleILi3ELi4ELi3EEENS4_18smem_ptr_flag_bitsILi16EEENSU_INS5_IJNSA_ILi8EEESG_EEENS5_IJSG_SC_EEEEEEEvNS4_8identityENS4_23SM90_TMA_LOAD_MULTICASTES1C_vS1D_EENS_8epilogue10collective6detail29Sm90TmaWarpSpecializedAdapterINS1H_15DefaultEpilogueISJ_SK_SK_NS1G_6thread17LinearCombinationISJ_Li1EffLNS1L_9ScaleType4KindE0ELNS_15FloatRoundStyleE2ESJ_EENS1_15EpilogueDefaultEEEEEvvEEEEvNT_6ParamsE:
[----:B------:R-:W0:Y:S01]  /*0000*/  LDC R1, c[0x0][0x28] ;  /* 0x00000a00ff017b82 */ /* 0x000e220000000800 */
[----:B------:R-:W1:Y:S01]  /*0010*/  S2R R3, SR_TID.X ;  /* 0x0000000000037919 */ /* 0x000e620000002100 */
[----:B------:R-:W-:Y:S01]  /*0020*/  ELECT P0, URZ, PT ;  /* 0x00000000003f782f */ /* 0x000fe20003800000 */
[----:B------:R-:W-:Y:S01]  /*0030*/  BSSY B0, `(.L_x_0) ;  /* 0x0000014000007945 */ /* 0x000fe20003800000 */
[--C-:B-1----:R-:W-:Y:S02]  /*0040*/  SHF.R.U32.HI R0, RZ, 0x5, R3.reuse ;  /* 0x00000005ff007819 */ /* 0x102fe40000011603 */
[----:B------:R-:W-:-:S03]  /*0050*/  SHF.R.U32.HI R5, RZ, 0x7, R3 ;  /* 0x00000007ff057819 */ /* 0x000fc60000011603 */
[----:B------:R-:W1:Y:S02]  /*0060*/  SHFL.IDX PT, R2, R0, RZ, 0x1f ;  /* 0x00001fff00027589 */ /* 0x000e6400000e0000 */
[----:B-1----:R-:W-:Y:S02]  /*0070*/  R2UR UR6, R2 ;  /* 0x00000000020672ca */ /* 0x002fe400000e0000 */
[----:B------:R1:W2:Y:S11]  /*0080*/  SHFL.IDX PT, R2, R5, RZ, 0x1f ;  /* 0x00001fff05027589 */ /* 0x0002b600000e0000 */
[----:B------:R-:W-:-:S02]  /*0090*/  USHF.R.S32.HI UR4, URZ, 0x1f, UR6 ;  /* 0x0000001f3f047899 */ /* 0x000fc40008011406 */
[----:B------:R-:W-:Y:S02]  /*00a0*/  ISETP.NE.OR P0, PT, RZ, UR6, !P0 ;  /* 0x00000006ff007c0c */ /* 0x000fe4000c705670 */
[----:B------:R-:W-:-:S04]  /*00b0*/  ULEA.HI UR4, UR4, UR6, URZ, 0x2 ;  /* 0x0000000604047291 */ /* 0x000fc8000f8f103f */
[----:B------:R-:W-:-:S04]  /*00c0*/  ULOP3.LUT UR4, UR4, 0xfffffffc, URZ, 0xc0, !UPT ;  /* 0xfffffffc04047892 */ /* 0x000fc8000f8ec03f */
[----:B------:R-:W-:-:S03]  /*00d0*/  UIADD3 UR6, UR6, -UR4, URZ ;  /* 0x8000000406067290 */ /* 0x000fc6000fffe03f */
[----:B012---:R-:W-:Y:S09]  /*00e0*/  @P0 BRA `(.L_x_1) ;  /* 0x0000000000200947 */ /* 0x007ff20003800000 */
[----:B------:R-:W-:Y:S02]  /*00f0*/  ULDC.64 UR4, c[0x0][0x198] ;  /* 0x0000660000047ab9 */ /* 0x000fe40000000a00 */
[----:B------:R-:W-:Y:S02]  /*0100*/  UIADD3 UR8, UP0, UR4, 0xf0, URZ ;  /* 0x000000f004087890 */ /* 0x000fe4000ff1e03f */
[----:B------:R-:W-:Y:S02]  /*0110*/  UIADD3 UR4, UP1, UR4, 0x1f0, URZ ;  /* 0x000001f004047890 */ /* 0x000fe4000ff3e03f */
[----:B------:R-:W-:Y:S02]  /*0120*/  UIADD3.X UR9, URZ, UR5, URZ, UP0, !UPT ;  /* 0x000000053f097290 */ /* 0x000fe400087fe43f */
[----:B------:R-:W-:-:S07]  /*0130*/  UIADD3.X UR5, URZ, UR5, URZ, UP1, !UPT ;  /* 0x000000053f057290 */ /* 0x000fce0008ffe43f */
[----:B------:R0:W-:Y:S02]  /*0140*/  UTMACCTL.PF [UR8] ;  /* 0x00000000080079b9 */ /* 0x0001e40008040000 */
[----:B------:R0:W-:Y:S02]  /*0150*/  UTMACCTL.PF [UR4] ;  /* 0x00000000040079b9 */ /* 0x0001e40008040000 */
[----:B0-----:R-:W-:Y:S01]  /*0160*/  NOP ;  /* 0x0000000000007918 */ /* 0x001fe20000000000 */
.L_x_1:
[----:B------:R-:W-:Y:S05]  /*0170*/  BSYNC B0 ;  /* 0x0000000000007941 */ /* 0x000fea0003800000 */
.L_x_0:
[----:B------:R-:W0:Y:S01]  /*0180*/  SHFL.IDX PT, R6, R0, RZ, 0x1f ;  /* 0x00001fff00067589 */ /* 0x000e2200000e0000 */
[----:B------:R-:W-:Y:S01]  /*0190*/  R2UR UR19, R2 ;  /* 0x00000000021372ca */ /* 0x000fe200000e0000 */
[----:B------:R-:W-:-:S04]  /*01a0*/  UISETP.NE.AND UP0, UPT, UR6, 0x3, UPT ;  /* 0x000000030600788c */ /* 0x000fc8000bf05270 */
[----:B------:R-:W-:-:S08]  /*01b0*/  UISETP.EQ.OR UP0, UPT, UR6, URZ, !UP0 ;  /* 0x0000003f0600728c */ /* 0x000fd0000c702670 */
[----:B------:R-:W-:Y:S02]  /*01c0*/  UIADD3 UR14, UR19, -0x1, URZ ;  /* 0xffffffff130e7890 */ /* 0x000fe4000fffe03f */
[----:B------:R-:W-:Y:S02]  /*01d0*/  UISETP.EQ.AND UP0, UPT, UR19, URZ, UP0 ;  /* 0x0000003f1300728c */ /* 0x000fe40008702270 */
[----:B------:R-:W-:Y:S02]  /*01e0*/  UISETP.GE.U32.AND UP1, UPT, UR14, 0x2, UPT ;  /* 0x000000020e00788c */ /* 0x000fe4000bf26070 */
[----:B------:R-:W-:Y:S01]  /*01f0*/  USEL UR40, URZ, 0x1, !UP0 ;  /* 0x000000013f287887 */ /* 0x000fe2000c000000 */
[----:B0-----:R-:W-:-:S03]  /*0200*/  ISETP.NE.AND P0, PT, R6, RZ, PT ;  /* 0x000000ff0600720c */ /* 0x001fc60003f05270 */
[----:B------:R-:W-:-:S10]  /*0210*/  USEL UR40, UR40, 0x2, UP1 ;  /* 0x0000000228287887 */ /* 0x000fd40008800000 */
[----:B------:R-:W-:Y:S05]  /*0220*/  @P0 BRA `(.L_x_2) ;  /* 0x0000000000580947 */ /* 0x000fea0003800000 */
[----:B------:R-:W0:Y:S01]  /*0230*/  S2UR UR7, SR_CgaCtaId ;  /* 0x00000000000779c3 */ /* 0x000e220000008800 */
[----:B------:R-:W-:Y:S01]  /*0240*/  UMOV UR4, 0x400 ;  /* 0x0000040000047882 */ /* 0x000fe20000000000 */
[----:B------:R-:W-:Y:S01]  /*0250*/  UMOV UR5, 0x1 ;  /* 0x0000000100057882 */ /* 0x000fe20000000000 */
[----:B------:R-:W-:Y:S01]  /*0260*/  UMOV UR8, 0x4 ;  /* 0x0000000400087882 */ /* 0x000fe20000000000 */
[----:B------:R-:W-:Y:S01]  /*0270*/  ELECT P0, URZ, PT ;  /* 0x00000000003f782f */ /* 0x000fe20003800000 */
[----:B------:R-:W-:-:S04]  /*0280*/  UIADD3 UR8, -UR8, 0x100000, URZ ;  /* 0x0010000008087890 */ /* 0x000fc8000fffe13f */
[----:B------:R-:W-:Y:S02]  /*0290*/  USHF.L.U32 UR9, UR8, 0xb, URZ ;  /* 0x0000000b08097899 */ /* 0x000fe4000800063f */
[----:B------:R-:W-:Y:S02]  /*02a0*/  USHF.L.U32 UR8, UR8, 0x1, URZ ;  /* 0x0000000108087899 */ /* 0x000fe4000800063f */
[----:B0-----:R-:W-:Y:S02]  /*02b0*/  ULEA UR7, UR7, UR4, 0x18 ;  /* 0x0000000407077291 */ /* 0x001fe4000f8ec03f */
[----:B------:R-:W-:-:S04]  /*02c0*/  UIADD3 UR4, -UR5, 0x100000, URZ ;  /* 0x0010000005047890 */ /* 0x000fc8000fffe13f */
[----:B------:R-:W-:Y:S02]  /*02d0*/  USHF.L.U32 UR5, UR4, 0xb, URZ ;  /* 0x0000000b04057899 */ /* 0x000fe4000800063f */
[----:B------:R-:W-:Y:S01]  /*02e0*/  USHF.L.U32 UR4, UR4, 0x1, URZ ;  /* 0x0000000104047899 */ /* 0x000fe2000800063f */
[----:B------:R-:W0:Y:S11]  /*02f0*/  FENCE.VIEW.ASYNC.S ;  /* 0x00000000000073c6 */ /* 0x000e360000000000 */
[----:B0-----:R0:W1:Y:S01]  /*0300*/  SYNCS.EXCH.64 URZ, [UR7], UR4 ;  /* 0x00000004073f75b2 */ /* 0x0010620008000100 */
[----:B------:R0:W2:Y:S01]  /*0310*/  SYNCS.EXCH.64 URZ, [UR7+0x20], UR8 ;  /* 0x00002008073f75b2 */ /* 0x0000a20008000100 */
[----:B------:R0:W3:Y:S01]  /*0320*/  SYNCS.EXCH.64 URZ, [UR7+0x8], UR4 ;  /* 0x00000804073f75b2 */ /* 0x0000e20008000100 */
[----:B------:R0:W4:Y:S01]  /*0330*/  SYNCS.EXCH.64 URZ, [UR7+0x28], UR8 ;  /* 0x00002808073f75b2 */ /* 0x0001220008000100 */
[----:B------:R0:W0:Y:S01]  /*0340*/  SYNCS.EXCH.64 URZ, [UR7+0x10], UR4 ;  /* 0x00001004073f75b2 */ /* 0x0000220008000100 */
[----:B------:R0:W0:Y:S01]  /*0350*/  SYNCS.EXCH.64 URZ, [UR7+0x30], UR8 ;  /* 0x00003008073f75b2 */ /* 0x0000220008000100 */
[----:B------:R0:W0:Y:S01]  /*0360*/  SYNCS.EXCH.64 URZ, [UR7+0x18], UR4 ;  /* 0x00001804073f75b2 */ /* 0x0000220008000100 */
[----:B------:R0:W0:Y:S01]  /*0370*/  SYNCS.EXCH.64 URZ, [UR7+0x38], UR8 ;  /* 0x00003808073f75b2 */ /* 0x0000220008000100 */
[----:B------:R-:W-:Y:S01]  /*0380*/  NOP ;  /* 0x0000000000007918 */ /* 0x000fe20000000000 */
.L_x_2:
[----:B------:R-:W5:Y:S01]  /*0390*/  S2UR UR15, SR_CTAID.X ;  /* 0x00000000000f79c3 */ /* 0x000f620000002500 */
[----:B------:R-:W-:Y:S01]  /*03a0*/  SHF.R.S32.HI R2, RZ, 0x1f, R3 ;  /* 0x0000001fff027819 */ /* 0x000fe20000011403 */
[----:B------:R-:W1:Y:S01]  /*03b0*/  SHFL.IDX PT, R12, R0, RZ, 0x1f ;  /* 0x00001fff000c7589 */ /* 0x000e6200000e0000 */
[----:B0-----:R-:W-:Y:S01]  /*03c0*/  ULDC UR4, c[0x0][0x150] ;  /* 0x0000540000047ab9 */ /* 0x001fe20000000800 */
[----:B------:R-:W-:Y:S02]  /*03d0*/  ELECT P0, URZ, PT ;  /* 0x00000000003f782f */ /* 0x000fe40003800000 */
[----:B------:R-:W-:Y:S01]  /*03e0*/  LEA.HI R2, R2, R3, RZ, 0x7 ;  /* 0x0000000302027211 */ /* 0x000fe200078f38ff */
[----:B------:R0:W2:Y:S01]  /*03f0*/  SHFL.IDX PT, R8, R0, RZ, 0x1f ;  /* 0x00001fff00087589 */ /* 0x0000a200000e0000 */
[----:B------:R-:W-:Y:S01]  /*0400*/  SHF.R.S32.HI R11, RZ, 0x1f, R6 ;  /* 0x0000001fff0b7819 */ /* 0x000fe20000011406 */
[----:B------:R-:W0:Y:S01]  /*0410*/  S2UR UR8, SR_CTAID.Y ;  /* 0x00000000000879c3 */ /* 0x000e220000002600 */
[----:B------:R-:W-:-:S02]  /*0420*/  LOP3.LUT R2, R2, 0xffffff80, RZ, 0xc0, !PT ;  /* 0xffffff8002027812 */ /* 0x000fc400078ec0ff */
[----:B------:R-:W-:Y:S02]  /*0430*/  ELECT P1, URZ, PT ;  /* 0x00000000003f782f */ /* 0x000fe40003820000 */
[----:B------:R-:W-:Y:S01]  /*0440*/  LEA.HI R11, R11, R6, RZ, 0x2 ;  /* 0x000000060b0b7211 */ /* 0x000fe200078f10ff */
[----:B------:R-:W-:Y:S01]  /*0450*/  ULDC UR5, c[0x0][0x154] ;  /* 0x0000550000057ab9 */ /* 0x000fe20000000800 */
[----:B------:R-:W-:Y:S01]  /*0460*/  ULDC UR7, c[0x0][0x144] ;  /* 0x0000510000077ab9 */ /* 0x000fe20000000800 */
[----:B------:R-:W-:Y:S01]  /*0470*/  IMAD.IADD R4, R3, 0x1, -R2 ;  /* 0x0000000103047824 */ /* 0x000fe200078e0a02 */
[----:B------:R-:W-:Y:S01]  /*0480*/  LOP3.LUT R11, R11, 0x3ffffffc, RZ, 0xc0, !PT ;  /* 0x3ffffffc0b0b7812 */ /* 0x000fe200078ec0ff */
[----:B------:R-:W-:Y:S01]  /*0490*/  UMOV UR18, 0x80 ;  /* 0x0000008000127882 */ /* 0x000fe20000000000 */
[----:B------:R3:W3:Y:S01]  /*04a0*/  SHFL.IDX PT, R97, R5, RZ, 0x1f ;  /* 0x00001fff05617589 */ /* 0x0006e200000e0000 */
[----:B------:R-:W-:Y:S01]  /*04b0*/  NOP ;  /* 0x0000000000007918 */ /* 0x000fe20000000000 */
[----:B------:R-:W-:Y:S01]  /*04c0*/  SHF.R.S32.HI R9, RZ, 0x1f, R4 ;  /* 0x0000001fff097819 */ /* 0x000fe20000011404 */
[----:B------:R-:W-:Y:S01]  /*04d0*/  IMAD.IADD R11, R6, 0x1, -R11 ;  /* 0x00000001060b7824 */ /* 0x000fe200078e0a0b */
[----:B------:R-:W-:Y:S01]  /*04e0*/  NOP ;  /* 0x0000000000007918 */ /* 0x000fe20000000000 */
[----:B------:R-:W-:Y:S01]  /*04f0*/  ULDC UR17, c[0x0][0x148] ;  /* 0x0000520000117ab9 */ /* 0x000fe20000000800 */
[----:B------:R-:W-:Y:S01]  /*0500*/  LEA.HI R2, R9, R4, RZ, 0x3 ;  /* 0x0000000409027211 */ /* 0x000fe200078f18ff */
[----:B------:R-:W-:Y:S01]  /*0510*/  IMAD.MOV.U32 R23, RZ, RZ, 0x1 ;  /* 0x00000001ff177424 */ /* 0x000fe200078e00ff */
[----:B-----5:R-:W-:-:S02]  /*0520*/  I2FP.F32.U32 R10, UR15 ;  /* 0x0000000f000a7c45 */ /* 0x020fc40008201000 */
[--C-:B------:R-:W-:Y:S02]  /*0530*/  SHF.R.S32.HI R7, RZ, 0x3, R2.reuse ;  /* 0x00000003ff077819 */ /* 0x100fe40000011402 */
[----:B------:R-:W-:Y:S01]  /*0540*/  SHF.R.S32.HI R2, RZ, 0x1f, R2 ;  /* 0x0000001fff027819 */ /* 0x000fe20000011402 */
[----:B------:R-:W-:Y:S01]  /*0550*/  FMUL R10, R10, UR4 ;  /* 0x000000040a0a7c20 */ /* 0x000fe20008400000 */
[----:B-1----:R-:W-:Y:S02]  /*0560*/  ISETP.NE.OR P0, PT, R12, RZ, !P0 ;  /* 0x000000ff0c00720c */ /* 0x002fe40004705670 */
[----:B------:R-:W-:Y:S02]  /*0570*/  LEA.HI R2, R2, R7, RZ, 0x2 ;  /* 0x0000000702027211 */ /* 0x000fe400078f10ff */
[----:B0-----:R-:W-:Y:S01]  /*0580*/  I2FP.F32.U32 R0, UR8 ;  /* 0x0000000800007c45 */ /* 0x001fe20008201000 */
[----:B------:R-:W0:Y:S01]  /*0590*/  F2I.U32.TRUNC.NTZ R10, R10 ;  /* 0x0000000a000a7305 */ /* 0x000e22000020f000 */
[----:B------:R-:W-:-:S02]  /*05a0*/  LOP3.LUT R2, R2, 0xfffffffc, RZ, 0xc0, !PT ;  /* 0xfffffffc02027812 */ /* 0x000fc400078ec0ff */
[----:B--2---:R-:W-:Y:S01]  /*05b0*/  ISETP.NE.OR P1, PT, R8, RZ, !P1 ;  /* 0x000000ff0800720c */ /* 0x004fe20004f25670 */
[----:B------:R-:W-:Y:S01]  /*05c0*/  FMUL R0, R0, UR5 ;  /* 0x0000000500007c20 */ /* 0x000fe20008400000 */
[----:B------:R-:W-:Y:S01]  /*05d0*/  ISETP.NE.AND P2, PT, RZ, UR19, PT ;  /* 0x00000013ff007c0c */ /* 0x000fe2000bf45270 */
[----:B------:R-:W-:Y:S02]  /*05e0*/  IMAD.IADD R2, R7, 0x1, -R2 ;  /* 0x0000000107027824 */ /* 0x000fe400078e0a02 */
[----:B------:R-:W-:Y:S02]  /*05f0*/  VOTEU.ALL UP0, P0 ;  /* 0x00000000003f7886 */ /* 0x000fe40000000000 */
[----:B------:R-:W-:Y:S01]  /*0600*/  IMAD R2, R11, 0x4, R2 ;  /* 0x000000040b027824 */ /* 0x000fe200078e0202 */
[----:B------:R-:W1:Y:S02]  /*0610*/  F2I.U32.TRUNC.NTZ R0, R0 ;  /* 0x0000000000007305 */ /* 0x000e64000020f000 */
[----:B------:R-:W2:Y:S01]  /*0620*/  @!UP0 S2UR UR11, SR_CgaCtaId ;  /* 0x00000000000b89c3 */ /* 0x000ea20000008800 */
[----:B------:R-:W-:Y:S01]  /*0630*/  @!UP0 UMOV UR10, 0x400 ;  /* 0x00000400000a8882 */ /* 0x000fe20000000000 */
[----:B0-----:R-:W-:Y:S01]  /*0640*/  R2UR UR4, R10 ;  /* 0x000000000a0472ca */ /* 0x001fe200000e0000 */
[----:B------:R-:W-:Y:S01]  /*0650*/  VOTEU.ALL UP1, P1 ;  /* 0x00000000003f7886 */ /* 0x000fe20000820000 */
[----:B------:R-:W-:Y:S01]  /*0660*/  SHF.R.S32.HI R7, RZ, 0x1f, R2 ;  /* 0x0000001fff077819 */ /* 0x000fe20000011402 */
[----:B------:R-:W-:Y:S01]  /*0670*/  VOTEU.ALL UP2, P1 ;  /* 0x00000000003f7886 */ /* 0x000fe20000840000 */
[----:B------:R-:W-:Y:S01]  /*0680*/  VOTEU.ALL UP3, P1 ;  /* 0x00000000003f7886 */ /* 0x000fe20000860000 */
[----:B------:R-:W-:Y:S01]  /*0690*/  VOTEU.ALL UP4, P1 ;  /* 0x00000000003f7886 */ /* 0x000fe20000880000 */
[----:B------:R-:W-:Y:S01]  /*06a0*/  LEA.HI R7, R7, R2, RZ, 0x2 ;  /* 0x0000000207077211 */ /* 0x000fe200078f10ff */
[----:B------:R-:W0:Y:S01]  /*06b0*/  @!UP1 S2UR UR16, SR_CgaCtaId ;  /* 0x00000000001099c3 */ /* 0x000e220000008800 */
[----:B------:R-:W-:Y:S01]  /*06c0*/  @!UP1 UMOV UR13, 0x400 ;  /* 0x00000400000d9882 */ /* 0x000fe20000000000 */
[----:B------:R-:W-:Y:S01]  /*06d0*/  VOTEU.ALL UP5, P1 ;  /* 0x00000000003f7886 */ /* 0x000fe200008a0000 */
[----:B------:R-:W-:Y:S01]  /*06e0*/  LOP3.LUT R11, R7, 0xfffffffc, RZ, 0xc0, !PT ;  /* 0xfffffffc070b7812 */ /* 0x000fe200078ec0ff */
[----:B------:R-:W-:Y:S01]  /*06f0*/  IMAD.SHL.U32 R7, R2, 0x4, RZ ;  /* 0x0000000402077824 */ /* 0x000fe200078e00ff */
[----:B-1----:R-:W-:Y:S01]  /*0700*/  R2UR UR9, R0 ;  /* 0x00000000000972ca */ /* 0x002fe200000e0000 */
[----:B------:R-:W-:-:S02]  /*0710*/  UIADD3 UR4, -UR4, URZ, URZ ;  /* 0x0000003f04047290 */ /* 0x000fc4000fffe13f */
[----:B------:R-:W1:Y:S01]  /*0720*/  LDC R0, c[0x0][0x140] ;  /* 0x00005000ff007b82 */ /* 0x000e620000000800 */
[C---:B------:R-:W-:Y:S01]  /*0730*/  IMAD.IADD R11, R2.reuse, 0x1, -R11 ;  /* 0x00000001020b7824 */ /* 0x040fe200078e0a0b */
[----:B------:R-:W-:Y:S01]  /*0740*/  UIMAD UR7, UR7, UR4, UR15 ;  /* 0x00000004070772a4 */ /* 0x000fe2000f8e020f */
[----:B------:R-:W-:Y:S02]  /*0750*/  LOP3.LUT R22, R2, 0xc, R7, 0x78, !PT ;  /* 0x0000000c02167812 */ /* 0x000fe400078e7807 */
[----:B------:R-:W-:Y:S02]  /*0760*/  UMOV UR4, 0x20 ;  /* 0x0000002000047882 */ /* 0x000fe40000000000 */
[----:B------:R-:W-:-:S04]  /*0770*/  @!UP0 UIADD3 UR4, -UR4, 0x100000, URZ ;  /* 0x0010000004048890 */ /* 0x000fc8000fffe13f */
[----:B------:R-:W-:Y:S02]  /*0780*/  @!UP0 USHF.L.U32 UR5, UR4, 0xb, URZ ;  /* 0x0000000b04058899 */ /* 0x000fe4000800063f */
[----:B------:R-:W-:Y:S01]  /*0790*/  @!UP0 USHF.L.U32 UR4, UR4, 0x1, URZ ;  /* 0x0000000104048899 */ /* 0x000fe2000800063f */
[----:B------:R-:W-:Y:S01]  /*07a0*/  ISETP.NE.AND P3, PT, R11, UR7, PT ;  /* 0x000000070b007c0c */ /* 0x000fe2000bf65270 */
[----:B--2---:R-:W-:Y:S02]  /*07b0*/  @!UP0 ULEA UR12, UR11, UR10, 0x18 ;  /* 0x0000000a0b0c8291 */ /* 0x004fe4000f8ec03f */
[----:B------:R-:W-:-:S04]  /*07c0*/  @!UP1 UIADD3 UR10, -UR18, 0x100000, URZ ;  /* 0x00100000120a9890 */ /* 0x000fc8000fffe13f */
[----:B------:R-:W-:Y:S02]  /*07d0*/  @!UP1 USHF.L.U32 UR11, UR10, 0xb, URZ ;  /* 0x0000000b0a0b9899 */ /* 0x000fe4000800063f */
[----:B------:R-:W-:Y:S01]  /*07e0*/  @!UP1 USHF.L.U32 UR10, UR10, 0x1, URZ ;  /* 0x000000010a0a9899 */ /* 0x000fe2000800063f */
[----:B------:R-:W-:Y:S01]  /*07f0*/  VOTEU.ALL UP0, P0 ;  /* 0x00000000003f7886 */ /* 0x000fe20000000000 */
[----:B------:R-:W-:Y:S02]  /*0800*/  UIADD3 UR9, -UR9, URZ, URZ ;  /* 0x0000003f09097290 */ /* 0x000fe4000fffe13f */
[----:B0-----:R-:W-:Y:S01]  /*0810*/  @!UP1 ULEA UR13, UR16, UR13, 0x18 ;  /* 0x0000000d100d9291 */ /* 0x001fe2000f8ec03f */
[----:B------:R-:W-:Y:S01]  /*0820*/  VOTEU.ALL UP1, P0 ;  /* 0x00000000003f7886 */ /* 0x000fe20000020000 */
[----:B------:R-:W-:Y:S02]  /*0830*/  LOP3.LUT P0, RZ, R4, 0x7, RZ, 0xc0, !PT ;  /* 0x0000000704ff7812 */ /* 0x000fe4000780c0ff */
[----:B---3--:R-:W-:Y:S01]  /*0840*/  @P3 SHF.R.S32.HI R5, RZ, 0x1f, R22 ;  /* 0x0000001fff053819 */ /* 0x008fe20000011416 */
[----:B------:R-:W0:Y:S02]  /*0850*/  FENCE.VIEW.ASYNC.S ;  /* 0x00000000000073c6 */ /* 0x000e240000000000 */
[----:B0-----:R-:W0:Y:S01]  /*0860*/  @!UP0 SYNCS.EXCH.64 URZ, [UR12+0x70], UR4 ;  /* 0x000070040c3f85b2 */ /* 0x001e220008000100 */
[----:B------:R-:W-:-:S02]  /*0870*/  ISETP.LT.U32.AND P0, PT, R22, 0x4, !P0 ;  /* 0x000000041600780c */ /* 0x000fc40004701070 */
[----:B------:R-:W-:Y:S02]  /*0880*/  @P3 LEA.HI R5, R5, R22, RZ, 0x2 ;  /* 0x0000001605053211 */ /* 0x000fe400078f10ff */
[----:B-1----:R-:W-:Y:S02]  /*0890*/  ISETP.EQ.U32.AND P1, PT, R0, 0x1, PT ;  /* 0x000000010000780c */ /* 0x002fe40003f22070 */
[----:B------:R-:W-:Y:S02]  /*08a0*/  @P3 SHF.R.S32.HI R5, RZ, 0x2, R5 ;  /* 0x00000002ff053819 */ /* 0x000fe40000011405 */
[----:B------:R-:W-:Y:S01]  /*08b0*/  SEL R0, RZ, 0x1, !P0 ;  /* 0x00000001ff007807 */ /* 0x000fe20004000000 */
[----:B------:R1:W2:Y:S01]  /*08c0*/  @!UP1 SYNCS.EXCH.64 URZ, [UR12+0x78], UR4 ;  /* 0x000078040c3f95b2 */ /* 0x0002a20008000100 */
[----:B------:R-:W-:Y:S01]  /*08d0*/  NOP ;  /* 0x0000000000007918 */ /* 0x000fe20000000000 */
[----:B-1----:R-:W-:Y:S01]  /*08e0*/  UIMAD UR4, UR17, UR9, UR8 ;  /* 0x00000009110472a4 */ /* 0x002fe2000f8e0208 */
[----:B------:R1:W3:Y:S05]  /*08f0*/  @!UP2 SYNCS.EXCH.64 URZ, [UR13+0x50], UR10 ;  /* 0x0000500a0d3fa5b2 */ /* 0x0002ea0008000100 */
[----:B------:R-:W-:-:S04]  /*0900*/  @P3 ISETP.NE.AND P4, PT, R5, UR4, PT ;  /* 0x0000000405003c0c */ /* 0x000fc8000bf85270 */
[----:B------:R-:W-:-:S04]  /*0910*/  @P3 SEL R23, RZ, 0x1, P4 ;  /* 0x00000001ff173807 */ /* 0x000fc80002000000 */
[----:B------:R-:W-:Y:S01]  /*0920*/  LOP3.LUT R23, R23, R0, RZ, 0xc0, !PT ;  /* 0x0000000017177212 */ /* 0x000fe200078ec0ff */
[----:B------:R1:W0:Y:S01]  /*0930*/  @!UP3 SYNCS.EXCH.64 URZ, [UR13+0x58], UR10 ;  /* 0x0000580a0d3fb5b2 */ /* 0x0002220008000100 */
[----:B------:R1:W0:Y:S01]  /*0940*/  @!UP4 SYNCS.EXCH.64 URZ, [UR13+0x60], UR10 ;  /* 0x0000600a0d3fc5b2 */ /* 0x0002220008000100 */
[----:B------:R1:W0:Y:S01]  /*0950*/  @!UP5 SYNCS.EXCH.64 URZ, [UR13+0x68], UR10 ;  /* 0x0000680a0d3fd5b2 */ /* 0x0002220008000100 */
[----:B------:R-:W-:Y:S01]  /*0960*/  NOP ;  /* 0x0000000000007918 */ /* 0x000fe20000000000 */
[----:B-1----:R-:W-:Y:S05]  /*0970*/  @!P1 BRA `(.L_x_3) ;  /* 0x0000000000089947 */ /* 0x002fea0003800000 */
[----:B0-234-:R-:W-:Y:S01]  /*0980*/  UCGABAR_ARV ;  /* 0x00000000000079c7 */ /* 0x01dfe20008000000 */
[----:B------:R-:W-:Y:S05]  /*0990*/  BRA `(.L_x_4) ;  /* 0x0000000000047947 */ /* 0x000fea0003800000 */
.L_x_3:
[----:B0-234-:R-:W-:Y:S01]  /*09a0*/  NOP ;  /* 0x0000000000007918 */ /* 0x01dfe20000000000 */
.L_x_4:
[----:B------:R-:W-:Y:S01]  /*09b0*/  ULDC.64 UR4, c[0x0][0x598] ;  /* 0x0001660000047ab9 */ /* 0x000fe20000000a00 */
[----:B------:R-:W-:Y:S01]  /*09c0*/  ULDC.64 UR54, c[0x0][0x208] ;  /* 0x0000820000367ab9 */ /* 0x000fe20000000a00 */
[----:B------:R-:W-:-:S04]  /*09d0*/  ISETP.NE.U32.AND P0, PT, RZ, UR4, PT ;  /* 0x00000004ff007c0c */ /* 0x000fc8000bf05070 */
[----:B------:R-:W-:-:S13]  /*09e0*/  ISETP.NE.AND.EX P0, PT, RZ, UR5, PT, P0 ;  /* 0x00000005ff007c0c */ /* 0x000fda000bf05300 */
[----:B------:R-:W-:Y:S05]  /*09f0*/  @!P0 BRA `(.L_x_5) ;  /* 0x00000000001c8947 */ /* 0x000fea0003800000 */
[----:B------:R-:W0:Y:S02]  /*0a00*/  LDC.64 R6, c[0x0][0x598] ;  /* 0x00016600ff067b82 */ /* 0x000e240000000a00 */
[----:B0-----:R-:W2:Y:S02]  /*0a10*/  LDG.E.64 R6, desc[UR54][R6.64] ;  /* 0x0000003606067981 */ /* 0x001ea4000c1e1b00 */
[----:B--2---:R-:W-:-:S04]  /*0a20*/  ISETP.NE.U32.AND P0, PT, R6, RZ, PT ;  /* 0x000000ff0600720c */ /* 0x004fc80003f05070 */
[----:B------:R-:W-:-:S13]  /*0a30*/  ISETP.NE.AND.EX P0, PT, R7, RZ, PT, P0 ;  /* 0x000000ff0700720c */ /* 0x000fda0003f05300 */
[----:B------:R-:W-:Y:S05]  /*0a40*/  @!P0 BRA `(.L_x_5) ;  /* 0x0000000000088947 */ /* 0x000fea0003800000 */
[----:B------:R0:W5:Y:S01]  /*0a50*/  LD.E R88, desc[UR54][R6.64] ;  /* 0x0000003606587980 */ /* 0x000162000c101900 */
[----:B------:R-:W-:Y:S05]  /*0a60*/  BRA `(.L_x_6) ;  /* 0x0000000000247947 */ /* 0x000fea0003800000 */
.L_x_5:
[----:B------:R-:W-:Y:S02]  /*0a70*/  ULDC.64 UR4, c[0x0][0x588] ;  /* 0x0001620000047ab9 */ /* 0x000fe40000000a00 */
[----:B------:R-:W-:-:S04]  /*0a80*/  ISETP.NE.U32.AND P0, PT, RZ, UR4, PT ;  /* 0x00000004ff007c0c */ /* 0x000fc8000bf05070 */
[----:B------:R-:W-:-:S13]  /*0a90*/  ISETP.NE.AND.EX P0, PT, RZ, UR5, PT, P0 ;  /* 0x00000005ff007c0c */ /* 0x000fda000bf05300 */
[----:B------:R-:W-:Y:S05]  /*0aa0*/  @!P0 BRA `(.L_x_7) ;  /* 0x00000000000c8947 */ /* 0x000fea0003800000 */
[----:B------:R-:W0:Y:S02]  /*0ab0*/  LDC.64 R88, c[0x0][0x588] ;  /* 0x00016200ff587b82 */ /* 0x000e240000000a00 */
[----:B0-----:R1:W5:Y:S01]  /*0ac0*/  LDG.E R88, desc[UR54][R88.64] ;  /* 0x0000003658587981 */ /* 0x001362000c1e1900 */
[----:B------:R-:W-:Y:S05]  /*0ad0*/  BRA `(.L_x_6) ;  /* 0x0000000000087947 */ /* 0x000fea0003800000 */
.L_x_7:
[----:B------:R-:W-:Y:S02]  /*0ae0*/  ULDC UR4, c[0x0][0x580] ;  /* 0x0001600000047ab9 */ /* 0x000fe40000000800 */
[----:B------:R-:W-:-:S07]  /*0af0*/  IMAD.U32 R88, RZ, RZ, UR4 ;  /* 0x00000004ff587e24 */ /* 0x000fce000f8e00ff */
.L_x_6:
[----:B------:R-:W-:Y:S02]  /*0b00*/  ULDC.64 UR4, c[0x0][0x5a0] ;  /* 0x0001680000047ab9 */ /* 0x000fe40000000a00 */
[----:B------:R-:W-:-:S04]  /*0b10*/  ISETP.NE.U32.AND P0, PT, RZ, UR4, PT ;  /* 0x00000004ff007c0c */ /* 0x000fc8000bf05070 */
[----:B------:R-:W-:-:S13]  /*0b20*/  ISETP.NE.AND.EX P0, PT, RZ, UR5, PT, P0 ;  /* 0x00000005ff007c0c */ /* 0x000fda000bf05300 */
[----:B------:R-:W-:Y:S05]  /*0b30*/  @!P0 BRA `(.L_x_8) ;  /* 0x00000000001c8947 */ /* 0x000fea0003800000 */
[----:B0-----:R-:W0:Y:S02]  /*0b40*/  LDC.64 R6, c[0x0][0x5a0] ;  /* 0x00016800ff067b82 */ /* 0x001e240000000a00 */
[----:B0-----:R-:W2:Y:S02]  /*0b50*/  LDG.E.64 R6, desc[UR54][R6.64] ;  /* 0x0000003606067981 */ /* 0x001ea4000c1e1b00 */
[----:B--2---:R-:W-:-:S04]  /*0b60*/  ISETP.NE.U32.AND P0, PT, R6, RZ, PT ;  /* 0x000000ff0600720c */ /* 0x004fc80003f05070 */
[----:B------:R-:W-:-:S13]  /*0b70*/  ISETP.NE.AND.EX P0, PT, R7, RZ, PT, P0 ;  /* 0x000000ff0700720c */ /* 0x000fda0003f05300 */
[----:B------:R-:W-:Y:S05]  /*0b80*/  @!P0 BRA `(.L_x_8) ;  /* 0x0000000000088947 */ /* 0x000fea0003800000 */
[----:B-1----:R0:W5:Y:S01]  /*0b90*/  LD.E R89, desc[UR54][R6.64] ;  /* 0x0000003606597980 */ /* 0x002162000c101900 */
[----:B------:R-:W-:Y:S05]  /*0ba0*/  BRA `(.L_x_9) ;  /* 0x0000000000247947 */ /* 0x000fea0003800000 */
.L_x_8:
[----:B------:R-:W-:Y:S02]  /*0bb0*/  ULDC.64 UR4, c[0x0][0x590] ;  /* 0x0001640000047ab9 */ /* 0x000fe40000000a00 */
[----:B------:R-:W-:-:S04]  /*0bc0*/  ISETP.NE.U32.AND P0, PT, RZ, UR4, PT ;  /* 0x00000004ff007c0c */ /* 0x000fc8000bf05070 */
[----:B------:R-:W-:-:S13]  /*0bd0*/  ISETP.NE.AND.EX P0, PT, RZ, UR5, PT, P0 ;  /* 0x00000005ff007c0c */ /* 0x000fda000bf05300 */
[----:B------:R-:W-:Y:S05]  /*0be0*/  @!P0 BRA `(.L_x_10) ;  /* 0x00000000000c8947 */ /* 0x000fea0003800000 */
[----:B0-----:R-:W1:Y:S02]  /*0bf0*/  LDC.64 R6, c[0x0][0x590] ;  /* 0x00016400ff067b82 */ /* 0x001e640000000a00 */
[----:B-1----:R1:W5:Y:S01]  /*0c00*/  LDG.E R89, desc[UR54][R6.64] ;  /* 0x0000003606597981 */ /* 0x002362000c1e1900 */
[----:B------:R-:W-:Y:S05]  /*0c10*/  BRA `(.L_x_9) ;  /* 0x0000000000087947 */ /* 0x000fea0003800000 */
.L_x_10:
[----:B------:R-:W-:Y:S02]  /*0c20*/  ULDC UR4, c[0x0][0x584] ;  /* 0x0001610000047ab9 */ /* 0x000fe40000000800 */
[----:B-1----:R-:W-:-:S07]  /*0c30*/  IMAD.U32 R89, RZ, RZ, UR4 ;  /* 0x00000004ff597e24 */ /* 0x002fce000f8e00ff */
.L_x_9:
[----:B------:R-:W-:Y:S01]  /*0c40*/  ULDC UR4, c[0x0][0x65c] ;  /* 0x0001970000047ab9 */ /* 0x000fe20000000800 */
[----:B01----:R-:W0:Y:S01]  /*0c50*/  LDC.64 R6, c[0x0][0x650] ;  /* 0x00019400ff067b82 */ /* 0x003e220000000a00 */
[----:B------:R-:W-:Y:S01]  /*0c60*/  UISETP.NE.AND UP2, UPT, UR4, 0x1, UPT ;  /* 0x000000010400788c */ /* 0x000fe2000bf45270 */
[----:B------:R-:W-:Y:S01]  /*0c70*/  IMAD.MOV.U32 R18, RZ, RZ, -0x1 ;  /* 0xffffffffff127424 */ /* 0x000fe200078e00ff */
[----:B------:R-:W-:Y:S01]  /*0c80*/  UISETP.NE.AND UP0, UPT, UR19, 0x2, UPT ;  /* 0x000000021300788c */ /* 0x000fe2000bf05270 */
[----:B------:R-:W-:Y:S01]  /*0c90*/  IMAD.MOV.U32 R2, RZ, RZ, -0x1 ;  /* 0xffffffffff027424 */ /* 0x000fe200078e00ff */
[----:B------:R-:W-:Y:S01]  /*0ca0*/  UP2UR UR38, UPR, URZ, 0x4 ;  /* 0x000000043f267883 */ /* 0x000fe20008000000 */
[----:B------:R-:W-:-:S06]  /*0cb0*/  IMAD.MOV.U32 R19, RZ, RZ, -0x1 ;  /* 0xffffffffff137424 */ /* 0x000fcc00078e00ff */
[----:B------:R-:W-:Y:S01]  /*0cc0*/  @UP2 ULDC UR12, c[0x0][0x10] ;  /* 0x00000400000c2ab9 */ /* 0x000fe20000000800 */
[----:B------:R-:W-:Y:S01]  /*0cd0*/  @UP2 UMOV UR4, UR8 ;  /* 0x0000000800042c82 */ /* 0x000fe20008000000 */
[----:B------:R-:W-:Y:S01]  /*0ce0*/  @UP2 UMOV UR5, URZ ;  /* 0x0000003f00052c82 */ /* 0x000fe20008000000 */
[----:B------:R-:W-:Y:S01]  /*0cf0*/  @!UP2 ULDC UR16, c[0x0][0xc] ;  /* 0x000003000010aab9 */ /* 0x000fe20000000800 */
[----:B------:R-:W-:Y:S01]  /*0d00*/  @UP2 UIMAD.WIDE.U32 UR12, UR15, UR12, UR4 ;  /* 0x0000000c0f0c22a5 */ /* 0x000fe2000f8e0004 */
[----:B------:R-:W-:Y:S02]  /*0d10*/  ULDC UR10, c[0x0][0xc] ;  /* 0x00000300000a7ab9 */ /* 0x000fe40000000800 */
[----:B------:R-:W-:Y:S01]  /*0d20*/  @UP2 UMOV UR4, URZ ;  /* 0x0000003f00042c82 */ /* 0x000fe20008000000 */
[----:B------:R-:W-:Y:S01]  /*0d30*/  UMOV UR5, URZ ;  /* 0x0000003f00057c82 */ /* 0x000fe20008000000 */
[----:B------:R-:W-:Y:S01]  /*0d40*/  @UP2 UIADD3 UR18, UR13, UR4, URZ ;  /* 0x000000040d122290 */ /* 0x000fe2000fffe03f */
[----:B------:R-:W-:-:S02]  /*0d50*/  ULDC UR11, c[0x0][0x10] ;  /* 0x00000400000b7ab9 */ /* 0x000fc40000000800 */
[----:B------:R-:W-:Y:S01]  /*0d60*/  UMOV UR4, UR15 ;  /* 0x0000000f00047c82 */ /* 0x000fe20008000000 */
[----:B------:R-:W-:Y:S02]  /*0d70*/  UIMAD.WIDE.U32 UR10, UR10, UR11, URZ ;  /* 0x0000000b0a0a72a5 */ /* 0x000fe4000f8e003f */
[----:B------:R-:W-:Y:S01]  /*0d80*/  @!UP2 UIMAD.WIDE.U32 UR4, UR8, UR16, UR4 ;  /* 0x000000100804a2a5 */ /* 0x000fe2000f8e0004 */
[----:B------:R-:W-:Y:S02]  /*0d90*/  ULDC UR13, c[0x0][0x14] ;  /* 0x00000500000d7ab9 */ /* 0x000fe40000000800 */
[----:B------:R-:W-:Y:S02]  /*0da0*/  UIMAD.WIDE.U32 UR52, UR10, UR13, URZ ;  /* 0x0000000d0a3472a5 */ /* 0x000fe4000f8e003f */
[----:B------:R-:W-:Y:S02]  /*0db0*/  UIMAD UR39, UR11, UR13, URZ ;  /* 0x0000000d0b2772a4 */ /* 0x000fe4000f8e023f */
[----:B------:R-:W-:Y:S01]  /*0dc0*/  @!UP2 UMOV UR12, UR4 ;  /* 0x00000004000cac82 */ /* 0x000fe20008000000 */
[----:B------:R-:W-:Y:S01]  /*0dd0*/  @!UP2 UMOV UR18, UR5 ;  /* 0x000000050012ac82 */ /* 0x000fe20008000000 */
[----:B------:R-:W-:-:S02]  /*0de0*/  UIADD3 UR39, UR53, UR39, URZ ;  /* 0x0000002735277290 */ /* 0x000fc4000fffe03f */
[----:B------:R-:W-:-:S04]  /*0df0*/  UIADD3 UR4, UP1, UR12, UR52, URZ ;  /* 0x000000340c047290 */ /* 0x000fc8000ff3e03f */
[----:B------:R-:W-:Y:S02]  /*0e00*/  UIADD3.X UR5, UR18, UR39, URZ, UP1, !UPT ;  /* 0x0000002712057290 */ /* 0x000fe40008ffe43f */
[----:B------:R-:W-:Y:S02]  /*0e10*/  USEL UR4, UR4, UR12, !UP0 ;  /* 0x0000000c04047287 */ /* 0x000fe4000c000000 */
[----:B------:R-:W-:-:S04]  /*0e20*/  USEL UR5, UR5, UR18, !UP0 ;  /* 0x0000001205057287 */ /* 0x000fc8000c000000 */
[----:B0-----:R-:W-:Y:S01]  /*0e30*/  ISETP.LE.U32.AND P0, PT, R6, UR4, PT ;  /* 0x0000000406007c0c */ /* 0x001fe2000bf03070 */
[----:B------:R-:W-:Y:S02]  /*0e40*/  IMAD.U32 R16, RZ, RZ, UR4 ;  /* 0x00000004ff107e24 */ /* 0x000fe4000f8e00ff */
[----:B------:R-:W-:Y:S02]  /*0e50*/  IMAD.U32 R0, RZ, RZ, UR5 ;  /* 0x00000005ff007e24 */ /* 0x000fe4000f8e00ff */
[----:B------:R-:W-:-:S03]  /*0e60*/  IMAD.U32 R17, RZ, RZ, UR5 ;  /* 0x00000005ff117e24 */ /* 0x000fc6000f8e00ff */
[----:B------:R-:W-:Y:S02]  /*0e70*/  ISETP.GE.U32.AND.EX P0, PT, R0, R7, PT, P0 ;  /* 0x000000070000720c */ /* 0x000fe40003f06100 */
[----:B------:R-:W-:-:S11]  /*0e80*/  PRMT R0, RZ, 0x7610, R0 ;  /* 0x00007610ff007816 */ /* 0x000fd60000000000 */
[----:B------:R-:W-:Y:S05]  /*0e90*/  @P0 BRA `(.L_x_11) ;  /* 0x0000000400500947 */ /* 0x000fea0003800000 */
[----:B------:R-:W-:Y:S01]  /*0ea0*/  ULDC.64 UR18, c[0x0][0x628] ;  /* 0x00018a0000127ab9 */ /* 0x000fe20000000a00 */
[C---:B------:R-:W-:Y:S01]  /*0eb0*/  R2UR UR20, R16.reuse ;  /* 0x00000000101472ca */ /* 0x040fe200000e0000 */
[----:B------:R-:W-:Y:S01]  /*0ec0*/  ULDC UR16, c[0x0][0x630] ;  /* 0x00018c0000107ab9 */ /* 0x000fe20000000800 */
[----:B------:R-:W-:Y:S02]  /*0ed0*/  ISETP.NE.U32.AND P0, PT, RZ, UR18, PT ;  /* 0x00000012ff007c0c */ /* 0x000fe4000bf05070 */
[----:B------:R-:W-:Y:S02]  /*0ee0*/  R2UR UR4, R16 ;  /* 0x00000000100472ca */ /* 0x000fe400000e0000 */
[----:B------:R-:W-:Y:S02]  /*0ef0*/  ISETP.NE.AND.EX P0, PT, RZ, UR19, PT, P0 ;  /* 0x00000013ff007c0c */ /* 0x000fe4000bf05300 */
[----:B------:R-:W-:-:S11]  /*0f00*/  R2UR UR5, R17 ;  /* 0x00000000110572ca */ /* 0x000fd600000e0000 */
[----:B------:R-:W-:Y:S05]  /*0f10*/  @!P0 BRA `(.L_x_12) ;  /* 0x0000000000308947 */ /* 0x000fea0003800000 */
[----:B------:R-:W-:Y:S01]  /*0f20*/  R2UR UR4, R16 ;  /* 0x00000000100472ca */ /* 0x000fe200000e0000 */
[----:B------:R-:W-:Y:S01]  /*0f30*/  ULDC UR12, c[0x0][0x634] ;  /* 0x00018d00000c7ab9 */ /* 0x000fe20000000800 */
[----:B------:R-:W-:-:S11]  /*0f40*/  R2UR UR15, R17 ;  /* 0x00000000110f72ca */ /* 0x000fd600000e0000 */
[----:B------:R-:W-:-:S04]  /*0f50*/  UIADD3 UR12, UP1, UR4, UR12, URZ ;  /* 0x0000000c040c7290 */ /* 0x000fc8000ff3e03f */
[----:B------:R-:W-:-:S04]  /*0f60*/  UIADD3.X UR15, URZ, UR15, URZ, UP1, !UPT ;  /* 0x0000000f3f0f7290 */ /* 0x000fc80008ffe43f */
[----:B------:R-:W-:-:S04]  /*0f70*/  UIMAD.WIDE.U32 UR4, UR15, UR18, URZ ;  /* 0x000000120f0472a5 */ /* 0x000fc8000f8e003f */
[----:B------:R-:W-:Y:S02]  /*0f80*/  UIMAD.WIDE.U32 UR10, UP1, UR12, UR19, UR4 ;  /* 0x000000130c0a72a5 */ /* 0x000fe4000f820004 */
[----:B------:R-:W-:Y:S02]  /*0f90*/  UIMAD.WIDE.U32 UR4, UR12, UR18, URZ ;  /* 0x000000120c0472a5 */ /* 0x000fe4000f8e003f */
[----:B------:R-:W-:Y:S02]  /*0fa0*/  UIADD3.X UR13, URZ, URZ, URZ, UP1, !UPT ;  /* 0x0000003f3f0d7290 */ /* 0x000fe40008ffe43f */
[----:B------:R-:W-:Y:S01]  /*0fb0*/  UIADD3 URZ, UP1, UR5, UR10, URZ ;  /* 0x0000000a053f7290 */ /* 0x000fe2000ff3e03f */
[----:B------:R-:W-:-:S03]  /*0fc0*/  UMOV UR12, UR11 ;  /* 0x0000000b000c7c82 */ /* 0x000fc60008000000 */
[----:B------:R-:W-:-:S12]  /*0fd0*/  UIMAD.WIDE.U32.X UR4, UR15, UR19, UR12, UP1 ;  /* 0x000000130f0472a5 */ /* 0x000fd800088e040c */
.L_x_12:
[----:B------:R-:W-:Y:S01]  /*0fe0*/  USHF.R.U64 UR4, UR4, UR16, UR5 ;  /* 0x0000001004047299 */ /* 0x000fe20008001205 */
[----:B------:R-:W-:Y:S01]  /*0ff0*/  R2UR UR11, R17 ;  /* 0x00000000110b72ca */ /* 0x000fe200000e0000 */
[----:B------:R-:W-:Y:S02]  /*1000*/  USHF.R.U32.HI UR5, URZ, UR16, UR5 ;  /* 0x000000103f057299 */ /* 0x000fe40008011605 */
[----:B------:R-:W-:Y:S01]  /*1010*/  UIADD3 UR12, UP1, URZ, -UR4, URZ ;  /* 0x800000043f0c7290 */ /* 0x000fe2000ff3e03f */
[----:B------:R-:W-:Y:S01]  /*1020*/  ULDC.64 UR18, c[0x0][0x620] ;  /* 0x0001880000127ab9 */ /* 0x000fe20000000a00 */
[----:B------:R-:W-:Y:S02]  /*1030*/  UISETP.NE.AND UP2, UPT, UR38, URZ, UPT ;  /* 0x0000003f2600728c */ /* 0x000fe4000bf45270 */
[----:B------:R-:W-:Y:S01]  /*1040*/  UIADD3.X UR5, URZ, ~UR5, URZ, UP1, !UPT ;  /* 0x800000053f057290 */ /* 0x000fe20008ffe43f */
[----:B------:R-:W-:Y:S01]  /*1050*/  UMOV UR10, UR20 ;  /* 0x00000014000a7c82 */ /* 0x000fe20008000000 */
[----:B------:R-:W-:-:S02]  /*1060*/  ULDC UR13, c[0x0][0x618] ;  /* 0x00018600000d7ab9 */ /* 0x000fc40000000800 */
[----:B------:R-:W-:Y:S02]  /*1070*/  UIMAD UR5, UR5, UR18, URZ ;  /* 0x00000012050572a4 */ /* 0x000fe4000f8e023f */
[----:B------:R-:W-:Y:S02]  /*1080*/  UIMAD.WIDE.U32 UR10, UR12, UR18, UR10 ;  /* 0x000000120c0a72a5 */ /* 0x000fe4000f8e000a */
[----:B------:R-:W-:Y:S02]  /*1090*/  UIMAD UR12, UR12, UR19, UR5 ;  /* 0x000000130c0c72a4 */ /* 0x000fe4000f8e0205 */
[----:B------:R-:W-:Y:S02]  /*10a0*/  @UP2 UIMAD UR7, UR17, UR9, UR8 ;  /* 0x00000009110722a4 */ /* 0x000fe4000f8e0208 */
[----:B------:R-:W-:Y:S01]  /*10b0*/  UIADD3 UR11, UR11, UR12, URZ ;  /* 0x0000000c0b0b7290 */ /* 0x000fe2000fffe03f */
[----:B------:R-:W-:Y:S01]  /*10c0*/  ULDC.64 UR8, c[0x0][0x640] ;  /* 0x0001900000087ab9 */ /* 0x000fe20000000a00 */
[----:B------:R-:W-:-:S02]  /*10d0*/  ULDC UR15, c[0x0][0x608] ;  /* 0x00018200000f7ab9 */ /* 0x000fc40000000800 */
[----:B------:R-:W-:Y:S01]  /*10e0*/  USHF.R.U64 UR20, UR10, UR13, UR11 ;  /* 0x0000000d0a147299 */ /* 0x000fe2000800120b */
[----:B------:R-:W-:Y:S01]  /*10f0*/  ISETP.NE.U32.AND P0, PT, RZ, UR8, PT ;  /* 0x00000008ff007c0c */ /* 0x000fe2000bf05070 */
[----:B------:R-:W-:Y:S01]  /*1100*/  USHF.R.U32.HI UR11, URZ, UR13, UR11 ;  /* 0x0000000d3f0b7299 */ /* 0x000fe2000801160b */
[----:B------:R-:W-:Y:S02]  /*1110*/  ULDC UR21, c[0x0][0x658] ;  /* 0x0001960000157ab9 */ /* 0x000fe40000000800 */
[----:B------:R-:W-:Y:S01]  /*1120*/  ISETP.NE.AND.EX P0, PT, RZ, UR9, PT, P0 ;  /* 0x00000009ff007c0c */ /* 0x000fe2000bf05300 */
[----:B------:R-:W-:Y:S02]  /*1130*/  USHF.R.U64 UR25, UR20, UR15, UR11 ;  /* 0x0000000f14197299 */ /* 0x000fe4000800120b */
[----:B------:R-:W-:Y:S01]  /*1140*/  USHF.R.U32.HI UR11, URZ, UR15, UR11 ;  /* 0x0000000f3f0b7299 */ /* 0x000fe2000801160b */
[----:B------:R-:W-:Y:S01]  /*1150*/  UMOV UR10, 0xffffffff ;  /* 0xffffffff000a7882 */ /* 0x000fe20000000000 */
[----:B------:R-:W-:Y:S01]  /*1160*/  ULDC UR5, c[0x0][0x600] ;  /* 0x0001800000057ab9 */ /* 0x000fe20000000800 */
[----:B------:R-:W-:-:S02]  /*1170*/  USHF.L.U32 UR10, UR10, UR21, URZ ;  /* 0x000000150a0a7299 */ /* 0x000fc4000800063f */
[----:B------:R-:W-:Y:S02]  /*1180*/  USHF.R.U64 UR26, UR25, UR21, UR11 ;  /* 0x00000015191a7299 */ /* 0x000fe4000800120b */
[----:B------:R-:W-:Y:S02]  /*1190*/  ULOP3.LUT UR15, URZ, UR10, URZ, 0x33, !UPT ;  /* 0x0000000a3f0f7292 */ /* 0x000fe4000f8e333f */
[----:B------:R-:W-:Y:S02]  /*11a0*/  UIADD3 UR19, UR5, -0x1, URZ ;  /* 0xffffffff05137890 */ /* 0x000fe4000fffe03f */
[----:B------:R-:W-:Y:S01]  /*11b0*/  USHF.R.U32.HI UR11, URZ, UR21, UR11 ;  /* 0x000000153f0b7299 */ /* 0x000fe2000801160b */
[----:B------:R-:W-:Y:S01]  /*11c0*/  ULDC UR22, c[0x0][0x648] ;  /* 0x0001920000167ab9 */ /* 0x000fe20000000800 */
[----:B------:R-:W-:Y:S01]  /*11d0*/  ULDC UR23, c[0x0][0x638] ;  /* 0x00018e0000177ab9 */ /* 0x000fe20000000800 */
[----:B------:R-:W-:Y:S01]  /*11e0*/  UMOV UR24, 0x1 ;  /* 0x0000000100187882 */ /* 0x000fe20000000000 */
[----:B------:R-:W-:Y:S01]  /*11f0*/  UMOV UR10, UR26 ;  /* 0x0000001a000a7c82 */ /* 0x000fe20008000000 */
[----:B------:R-:W-:Y:S07]  /*1200*/  @!P0 BRA `(.L_x_13) ;  /* 0x0000000000308947 */ /* 0x000fee0003800000 */
[----:B------:R-:W-:Y:S02]  /*1210*/  ULDC UR16, c[0x0][0x64c] ;  /* 0x0001930000107ab9 */ /* 0x000fe40000000800 */
        /* <DEDUP_REMOVED lines=8> */
[----:B------:R-:W-:-:S07]  /*12a0*/  UIMAD.WIDE.U32.X UR8, UR18, UR9, UR16, UP1 ;  /* 0x00000009120872a5 */ /* 0x000fce00088e0410 */
[----:B------:R-:W-:Y:S01]  /*12b0*/  UMOV UR10, UR8 ;  /* 0x00000008000a7c82 */ /* 0x000fe20008000000 */
[----:B------:R-:W-:-:S05]  /*12c0*/  UMOV UR11, UR9 ;  /* 0x00000009000b7c82 */ /* 0x000fca0008000000 */
.L_x_13:
[----:B------:R-:W-:Y:S01]  /*12d0*/  USHF.R.U64 UR9, UR10, UR22, UR11 ;  /* 0x000000160a097299 */ /* 0x000fe2000800120b */
[----:B------:R-:W-:Y:S01]  /*12e0*/  IMAD.MOV.U32 R0, RZ, RZ, 0x1 ;  /* 0x00000001ff007424 */ /* 0x000fe200078e00ff */
[----:B------:R-:W-:Y:S01]  /*12f0*/  USHF.L.U32 UR8, UR24, UR21, URZ ;  /* 0x0000001518087299 */ /* 0x000fe2000800063f */
[----:B------:R-:W-:Y:S01]  /*1300*/  IMAD.U32 R19, RZ, RZ, UR4 ;  /* 0x00000004ff137e24 */ /* 0x000fe2000f8e00ff */
[----:B------:R-:W-:Y:S02]  /*1310*/  ULOP3.LUT UR15, UR25, UR15, URZ, 0xc0, !UPT ;  /* 0x0000000f190f7292 */ /* 0x000fe4000f8ec03f */
[----:B------:R-:W-:Y:S02]  /*1320*/  UIADD3 UR10, -UR9, URZ, URZ ;  /* 0x0000003f090a7290 */ /* 0x000fe4000fffe13f */
[----:B------:R-:W-:Y:S02]  /*1330*/  UIMAD UR15, UR8, UR9, UR15 ;  /* 0x00000009080f72a4 */ /* 0x000fe4000f8e020f */
[----:B------:R-:W-:-:S02]  /*1340*/  ULOP3.LUT UR19, UR20, UR19, URZ, 0xc0, !UPT ;  /* 0x0000001314137292 */ /* 0x000fc4000f8ec03f */
[----:B------:R-:W-:Y:S01]  /*1350*/  UIMAD UR8, UR10, UR23, UR26 ;  /* 0x000000170a0872a4 */ /* 0x000fe2000f8e021a */
[----:B------:R-:W-:Y:S01]  /*1360*/  ULDC UR9, c[0x0][0x610] ;  /* 0x0001840000097ab9 */ /* 0x000fe20000000800 */
[----:B------:R-:W-:Y:S02]  /*1370*/  UISETP.NE.AND UP1, UPT, UR38, URZ, UPT ;  /* 0x0000003f2600728c */ /* 0x000fe4000bf25270 */
[----:B------:R-:W-:Y:S02]  /*1380*/  UIMAD UR7, UR15, UR9, UR7 ;  /* 0x000000090f0772a4 */ /* 0x000fe4000f8e0207 */
[----:B------:R-:W-:-:S04]  /*1390*/  UIMAD UR8, UR8, UR5, UR19 ;  /* 0x00000005080872a4 */ /* 0x000fc8000f8e0213 */
[----:B------:R-:W-:Y:S02]  /*13a0*/  USEL UR5, UR8, UR7, !UP1 ;  /* 0x0000000708057287 */ /* 0x000fe4000c800000 */
[----:B------:R-:W-:-:S04]  /*13b0*/  USEL UR7, UR7, UR8, !UP1 ;  /* 0x0000000807077287 */ /* 0x000fc8000c800000 */
[----:B------:R-:W-:Y:S02]  /*13c0*/  IMAD.U32 R2, RZ, RZ, UR5 ;  /* 0x00000005ff027e24 */ /* 0x000fe4000f8e00ff */
[----:B------:R-:W-:-:S07]  /*13d0*/  IMAD.U32 R18, RZ, RZ, UR7 ;  /* 0x00000007ff127e24 */ /* 0x000fce000f8e00ff */
.L_x_11:
[----:B------:R-:W-:Y:S05]  /*13e0*/  @!P1 BRA `(.L_x_14) ;  /* 0x00000000000c9947 */ /* 0x000fea0003800000 */
[----:B------:R-:W-:Y:S01]  /*13f0*/  UCGABAR_WAIT ;  /* 0x0000000000007dc7 */ /* 0x000fe20008000000 */
[----:B------:R-:W-:Y:S01]  /*1400*/  CCTL.IVALL ;  /* 0x00000000ff00798f */ /* 0x000fe20002000000 */
[----:B------:R-:W-:Y:S05]  /*1410*/  BRA `(.L_x_15) ;  /* 0x0000000000047947 */ /* 0x000fea0003800000 */
.L_x_14:
[----:B------:R-:W-:Y:S06]  /*1420*/  BAR.SYNC.DEFER_BLOCKING 0x0 ;  /* 0x0000000000007b1d */ /* 0x000fec0000010000 */
.L_x_15:
[----:B------:R-:W-:Y:S02]  /*1430*/  ULDC UR4, c[0x0][0x28c] ;  /* 0x0000a30000047ab9 */ /* 0x000fe40000000800 */
[----:B------:R-:W-:-:S04]  /*1440*/  UIADD3 UR4, UR4, 0x7f, URZ ;  /* 0x0000007f04047890 */ /* 0x000fc8000fffe03f */
[----:B------:R-:W-:-:S04]  /*1450*/  USHF.R.S32.HI UR5, URZ, 0x1f, UR4 ;  /* 0x0000001f3f057899 */ /* 0x000fc80008011404 */
[----:B------:R-:W-:-:S04]  /*1460*/  ULEA.HI UR5, UR5, UR4, URZ, 0x7 ;  /* 0x0000000405057291 */ /* 0x000fc8000f8f383f */
[----:B------:R-:W-:Y:S01]  /*1470*/  USHF.R.S32.HI UR37, URZ, 0x7, UR5 ;  /* 0x000000073f257899 */ /* 0x000fe20008011405 */
[----:B------:R-:W-:Y:S11]  /*1480*/  @!P2 BRA `(.L_x_16) ;  /* 0x000000580098a947 */ /* 0x000ff60003800000 */
[----:B------:R-:W-:-:S06]  /*1490*/  UISETP.GT.U32.AND UP1, UPT, UR14, 0x1, UPT ;  /* 0x000000010e00788c */ /* 0x000fcc000bf24070 */
[----:B------:R-:W-:-:S13]  /*14a0*/  PLOP3.LUT P0, PT, PT, PT, UP1, 0x80, 0x0 ;  /* 0x000000000000781c */ /* 0x000fda0003f0f018 */
[----:B------:R-:W-:Y:S05]  /*14b0*/  @P0 EXIT ;  /* 0x000000000000094d */ /* 0x000fea0003800000 */
.L_x_17:
[----:B------:R-:W-:-:S08]  /*14c0*/  NOP ;  /* 0x0000000000007918 */ /* 0x000fd00000000000 */
[----:B------:R-:W0:Y:S02]  /*14d0*/  USETMAXREG.TRY_ALLOC.CTAPOOL UP1, 0xe8 ;  /* 0x000000e8000079c8 */ /* 0x000e240008020600 */
[----:B0-----:R-:W-:-:S13]  /*14e0*/  PLOP3.LUT P0, PT, PT, PT, UP1, 0x80, 0x0 ;  /* 0x000000000000781c */ /* 0x001fda0003f0f018 */
[----:B------:R-:W-:Y:S05]  /*14f0*/  @!P0 BRA `(.L_x_17) ;  /* 0xfffffffc00f08947 */ /* 0x000fea000383ffff */
[----:B------:R-:W-:-:S13]  /*1500*/  LOP3.LUT P0, RZ, R0, 0xff, RZ, 0xc0, !PT ;  /* 0x000000ff00ff7812 */ /* 0x000fda000780c0ff */
[----:B------:R-:W-:Y:S05]  /*1510*/  @!P0 EXIT ;  /* 0x000000000000894d */ /* 0x000fea0003800000 */
[----:B------:R-:W0:Y:S01]  /*1520*/  S2UR UR5, SR_CgaCtaId ;  /* 0x00000000000579c3 */ /* 0x000e220000008800 */
[CC--:B------:R-:W-:Y:S01]  /*1530*/  LEA.HI R0, R9.reuse, R4.reuse, RZ, 0x2 ;  /* 0x0000000409007211 */ /* 0x0c0fe200078f10ff */
[----:B------:R-:W-:Y:S01]  /*1540*/  UMOV UR42, 0x400 ;  /* 0x00000400002a7882 */ /* 0x000fe20000000000 */
[----:B------:R-:W-:Y:S01]  /*1550*/  LEA.HI R9, R9, R4, RZ, 0x5 ;  /* 0x0000000409097211 */ /* 0x000fe200078f28ff */
[----:B------:R-:W-:Y:S01]  /*1560*/  USHF.R.U32.HI UR4, URZ, 0x2, UR37 ;  /* 0x000000023f047899 */ /* 0x000fe20008011625 */
[--C-:B------:R-:W-:Y:S01]  /*1570*/  SHF.R.S32.HI R90, RZ, 0x2, R0.reuse ;  /* 0x00000002ff5a7819 */ /* 0x100fe20000011400 */
[----:B------:R-:W-:Y:S01]  /*1580*/  ULOP3.LUT UR45, UR37, 0x3, URZ, 0xc0, !UPT ;  /* 0x00000003252d7892 */ /* 0x000fe2000f8ec03f */
[----:B------:R-:W-:Y:S01]  /*1590*/  SHF.R.S32.HI R3, RZ, 0x1f, R0 ;  /* 0x0000001fff037819 */ /* 0x000fe20000011400 */
[----:B------:R-:W1:Y:S01]  /*15a0*/  LDC.64 R6, c[0x0][0x5c8] ;  /* 0x00017200ff067b82 */ /* 0x000e620000000a00 */
[----:B------:R-:W-:Y:S01]  /*15b0*/  SHF.R.S32.HI R9, RZ, 0x5, R9 ;  /* 0x00000005ff097819 */ /* 0x000fe20000011409 */
[----:B------:R-:W-:Y:S01]  /*15c0*/  UISETP.LT.AND UP1, UPT, UR37, 0x1, UPT ;  /* 0x000000012500788c */ /* 0x000fe2000bf21270 */
[----:B------:R-:W-:Y:S01]  /*15d0*/  LEA.HI R3, R3, R90, RZ, 0x3 ;  /* 0x0000005a03037211 */ /* 0x000fe200078f18ff */
[----:B------:R-:W-:Y:S01]  /*15e0*/  ULOP3.LUT UR4, UR4, 0x1, URZ, 0xc0, !UPT ;  /* 0x0000000104047892 */ /* 0x000fe2000f8ec03f */
[----:B------:R-:W-:-:S02]  /*15f0*/  ULDC UR44, c[0x0][0x658] ;  /* 0x00019600002c7ab9 */ /* 0x000fc40000000800 */
[----:B------:R-:W-:Y:S01]  /*1600*/  LOP3.LUT R3, R3, 0xfffffff8, RZ, 0xc0, !PT ;  /* 0xfffffff803037812 */ /* 0x000fe200078ec0ff */
[----:B------:R-:W2:Y:S01]  /*1610*/  LDC R96, c[0x0][0x288] ;  /* 0x0000a200ff607b82 */ /* 0x000ea20000000800 */
[----:B------:R-:W-:Y:S01]  /*1620*/  UMOV UR6, 0xffffffff ;  /* 0xffffffff00067882 */ /* 0x000fe20000000000 */
[----:B------:R-:W-:Y:S01]  /*1630*/  ULDC UR8, c[0x0][0x284] ;  /* 0x0000a10000087ab9 */ /* 0x000fe20000000800 */
[----:B------:R-:W-:Y:S01]  /*1640*/  USEL UR45, UR45, URZ, !UP0 ;  /* 0x0000003f2d2d7287 */ /* 0x000fe2000c000000 */
[----:B------:R-:W-:Y:S01]  /*1650*/  IMAD.IADD R90, R90, 0x1, -R3 ;  /* 0x000000015a5a7824 */ /* 0x000fe200078e0a03 */
[----:B------:R-:W-:Y:S01]  /*1660*/  LOP3.LUT R3, R0, 0xfffffffc, RZ, 0xc0, !PT ;  /* 0xfffffffc00037812 */ /* 0x000fe200078ec0ff */
[----:B------:R-:W-:Y:S01]  /*1670*/  VIADD R0, R97, 0xffffffff ;  /* 0xffffffff61007836 */ /* 0x000fe20000000000 */
[----:B------:R-:W-:Y:S01]  /*1680*/  USEL UR46, UR37, 0x1, UP1 ;  /* 0x00000001252e7887 */ /* 0x000fe20008800000 */
[--C-:B------:R-:W-:Y:S01]  /*1690*/  IMAD R99, R9, -0x10, -R90.reuse ;  /* 0xfffffff009637824 */ /* 0x100fe200078e0a5a */
[----:B0-----:R-:W-:Y:S01]  /*16a0*/  ULEA UR42, UR5, UR42, 0x18 ;  /* 0x0000002a052a7291 */ /* 0x001fe2000f8ec03f */
[----:B------:R-:W-:Y:S01]  /*16b0*/  IMAD.IADD R3, R4, 0x1, -R3 ;  /* 0x0000000104037824 */ /* 0x000fe200078e0a03 */
[C---:B------:R-:W-:Y:S01]  /*16c0*/  ISETP.NE.AND P0, PT, R0.reuse, RZ, PT ;  /* 0x000000ff0000720c */ /* 0x040fe20003f05270 */
[----:B------:R-:W-:Y:S01]  /*16d0*/  IMAD.SHL.U32 R0, R0, 0x8, RZ ;  /* 0x0000000800007824 */ /* 0x000fe200078e00ff */
[----:B------:R-:W-:Y:S01]  /*16e0*/  UIADD3 UR50, UR42, 0x50, URZ ;  /* 0x000000502a327890 */ /* 0x000fe2000fffe03f */
[--C-:B------:R-:W-:Y:S01]  /*16f0*/  SHF.R.S32.HI R91, RZ, 0x1f, R90.reuse ;  /* 0x0000001fff5b7819 */ /* 0x100fe2000001145a */
[----:B------:R-:W-:Y:S01]  /*1700*/  IMAD.SHL.U32 R92, R3, 0x2, RZ ;  /* 0x00000002035c7824 */ /* 0x000fe200078e00ff */
[----:B------:R-:W-:Y:S01]  /*1710*/  USHF.L.U32 UR6, UR6, UR44, URZ ;  /* 0x0000002c06067299 */ /* 0x000fe2000800063f */
[----:B------:R-:W-:Y:S01]  /*1720*/  LOP3.LUT R0, R0, 0x8, RZ, 0xc0, !PT ;  /* 0x0000000800007812 */ /* 0x000fe200078ec0ff */
[----:B------:R-:W-:Y:S01]  /*1730*/  UISETP.EQ.U32.AND UP0, UPT, UR4, 0x1, !UP0 ;  /* 0x000000010400788c */ /* 0x000fe2000c702070 */
[----:B------:R-:W-:Y:S01]  /*1740*/  IMAD.WIDE R90, R9, 0x10, R90 ;  /* 0x00000010095a7825 */ /* 0x000fe200078e025a */
[C---:B-1----:R-:W-:Y:S01]  /*1750*/  SHF.L.U64.HI R94, R6.reuse, 0x3, R7 ;  /* 0x00000003065e7819 */ /* 0x042fe20000010207 */
[----:B------:R-:W-:Y:S01]  /*1760*/  ULDC UR43, c[0x0][0x600] ;  /* 0x00018000002b7ab9 */ /* 0x000fe20000000800 */
[----:B------:R-:W-:Y:S01]  /*1770*/  SEL R100, RZ, 0x1, P0 ;  /* 0x00000001ff647807 */ /* 0x000fe20000000000 */
[----:B------:R-:W-:Y:S01]  /*1780*/  IMAD.SHL.U32 R95, R6, 0x8, RZ ;  /* 0x00000008065f7824 */ /* 0x000fe200078e00ff */
[----:B------:R-:W-:Y:S01]  /*1790*/  LEA R97, R97, UR50, 0x3 ;  /* 0x0000003261617c11 */ /* 0x000fe2000f8e18ff */
[----:B--2---:R-:W-:Y:S01]  /*17a0*/  IMAD R96, R3, -0x2, R96 ;  /* 0xfffffffe03607824 */ /* 0x004fe200078e0260 */
[C---:B------:R-:W-:Y:S01]  /*17b0*/  LOP3.LUT R101, R0.reuse, 0x8, RZ, 0x3c, !PT ;  /* 0x0000000800657812 */ /* 0x040fe200078e3cff */
[----:B------:R-:W-:Y:S01]  /*17c0*/  VIADD R99, R99, UR8 ;  /* 0x0000000863637c36 */ /* 0x000fe20008000000 */
[----:B------:R-:W-:Y:S01]  /*17d0*/  LOP3.LUT R98, R0, 0x18, RZ, 0x3c, !PT ;  /* 0x0000001800627812 */ /* 0x000fe200078e3cff */
[----:B------:R-:W-:Y:S01]  /*17e0*/  UMOV UR7, 0x1 ;  /* 0x0000000100077882 */ /* 0x000fe20000000000 */
[----:B------:R-:W-:Y:S01]  /*17f0*/  SHF.R.S32.HI R93, RZ, 0x1f, R92 ;  /* 0x0000001fff5d7819 */ /* 0x000fe2000001145c */
[----:B------:R-:W-:-:S02]  /*1800*/  ULOP3.LUT UR49, UR40, 0x1, URZ, 0xfc, !UPT ;  /* 0x0000000128317892 */ /* 0x000fc4000f8efc3f */
[----:B------:R-:W-:Y:S02]  /*1810*/  USHF.L.U32 UR36, UR37, 0x1, URZ ;  /* 0x0000000125247899 */ /* 0x000fe4000800063f */
[----:B------:R-:W-:Y:S02]  /*1820*/  USHF.L.U64.HI UR41, UR52, 0x1, UR39 ;  /* 0x0000000134297899 */ /* 0x000fe40008010227 */
[----:B------:R-:W-:Y:S02]  /*1830*/  UIADD3 UR43, UR43, -0x1, URZ ;  /* 0xffffffff2b2b7890 */ /* 0x000fe4000fffe03f */
[----:B------:R-:W-:Y:S02]  /*1840*/  USHF.L.U32 UR44, UR7, UR44, URZ ;  /* 0x0000002c072c7299 */ /* 0x000fe4000800063f */
[----:B------:R-:W-:Y:S02]  /*1850*/  UIADD3 UR46, -UR46, UR37, URZ ;  /* 0x000000252e2e7290 */ /* 0x000fe4000fffe13f */
[----:B------:R-:W-:-:S02]  /*1860*/  ULOP3.LUT UR47, URZ, UR6, URZ, 0x33, !UPT ;  /* 0x000000063f2f7292 */ /* 0x000fc4000f8e333f */
[----:B------:R-:W-:-:S12]  /*1870*/  USEL UR48, URZ, 0x1, !UP0 ;  /* 0x000000013f307887 */ /* 0x000fd8000c000000 */
.L_x_165:
[----:B------:R-:W-:-:S04]  /*1880*/  SHF.L.U32 R0, R100, 0x1f, RZ ;  /* 0x0000001f64007819 */ /* 0x000fc800000006ff */
[----:B------:R-:W0:Y:S02]  /*1890*/  SYNCS.PHASECHK.TRANS64.TRYWAIT P0, [R97+URZ+-0x8], R0 ;  /* 0xfffff800610075a7 */ /* 0x000e24000800017f */
[----:B012345:R-:W-:Y:S05]  /*18a0*/  @!P0 BRA `(.L_x_18) ;  /* 0x0000006400d08947 */ /* 0x03ffea0003800000 */
.L_x_187:
[----:B------:R-:W-:Y:S02]  /*18b0*/  ULDC UR4, c[0x0][0x28c] ;  /* 0x0000a30000047ab9 */ /* 0x000fe40000000800 */
[----:B------:R-:W-:-:S13]  /*18c0*/  ISETP.LT.AND P0, PT, RZ, UR4, PT ;  /* 0x00000004ff007c0c */ /* 0x000fda000bf01270 */
[----:B------:R-:W-:Y:S05]  /*18d0*/  @P0 BRA `(.L_x_19) ;  /* 0x0000000000400947 */ /* 0x000fea0003800000 */
[----:B0-----:R-:W-:Y:S01]  /*18e0*/  MOV R0, 0x0 ;  /* 0x0000000000007802 */ /* 0x001fe20000000f00 */
[----:B------:R-:W-:Y:S01]  /*18f0*/  ULDC.64 UR4, c[0x4][0x68] ;  /* 0x01001a0000047ab9 */ /* 0x000fe20000000a00 */
[----:B------:R-:W-:Y:S01]  /*1900*/  ULDC.64 UR6, c[0x4][0x8] ;  /* 0x0100020000067ab9 */ /* 0x000fe20000000a00 */
[----:B------:R-:W-:Y:S01]  /*1910*/  IMAD.U32 R4, RZ, RZ, UR4 ;  /* 0x00000004ff047e24 */ /* 0x000fe2000f8e00ff */
[----:B------:R0:W1:Y:S01]  /*1920*/  LDC.64 R14, c[0x4][R0] ;  /* 0x01000000000e7b82 */ /* 0x0000620000000a00 */
[----:B------:R-:W-:Y:S01]  /*1930*/  IMAD.U32 R5, RZ, RZ, UR5 ;  /* 0x00000005ff057e24 */ /* 0x000fe2000f8e00ff */
[----:B------:R-:W-:Y:S01]  /*1940*/  ULDC.64 UR4, c[0x4][0x70] ;  /* 0x01001c0000047ab9 */ /* 0x000fe20000000a00 */
[----:B------:R-:W-:Y:S02]  /*1950*/  IMAD.U32 R10, RZ, RZ, UR6 ;  /* 0x00000006ff0a7e24 */ /* 0x000fe4000f8e00ff */
[----:B------:R-:W-:Y:S02]  /*1960*/  IMAD.U32 R6, RZ, RZ, UR4 ;  /* 0x00000004ff067e24 */ /* 0x000fe4000f8e00ff */
[----:B------:R-:W-:-:S02]  /*1970*/  IMAD.U32 R7, RZ, RZ, UR5 ;  /* 0x00000005ff077e24 */ /* 0x000fc4000f8e00ff */
[----:B------:R-:W-:Y:S02]  /*1980*/  IMAD.U32 R11, RZ, RZ, UR7 ;  /* 0x00000007ff0b7e24 */ /* 0x000fe4000f8e00ff */
[----:B------:R-:W-:Y:S02]  /*1990*/  IMAD.MOV.U32 R8, RZ, RZ, 0x1e1 ;  /* 0x000001e1ff087424 */ /* 0x000fe400078e00ff */
[----:B------:R-:W-:Y:S02]  /*19a0*/  IMAD.MOV.U32 R12, RZ, RZ, 0x1 ;  /* 0x00000001ff0c7424 */ /* 0x000fe400078e00ff */
[----:B0-----:R-:W-:-:S07]  /*19b0*/  IMAD.MOV.U32 R13, RZ, RZ, RZ ;  /* 0x000000ffff0d7224 */ /* 0x001fce00078e00ff */
[----:B------:R-:W-:-:S07]  /*19c0*/  LEPC R20, `(.L_x_19) ;  /* 0x000000001014794e */ /* 0x000fce0000000000 */
[----:B-1---5:R-:W-:Y:S05]  /*19d0*/  CALL.ABS.NOINC R14 ;  /* 0x000000000e007343 */ /* 0x022fea0003c00000 */
.L_x_19:
[----:B0-----:R-:W-:-:S05]  /*19e0*/  IMAD.U32 R0, RZ, RZ, UR49 ;  /* 0x00000031ff007e24 */ /* 0x001fca000f8e00ff */
[----:B------:R-:W-:-:S13]  /*19f0*/  ISETP.NE.AND P0, PT, R0, 0x3, PT ;  /* 0x000000030000780c */ /* 0x000fda0003f05270 */
[----:B------:R-:W-:Y:S05]  /*1a00*/  @!P0 BRA `(.L_x_20) ;  /* 0x0000000000048947 */ /* 0x000fea0003800000 */
[----:B------:R-:W-:Y:S01]  /*1a10*/  BPT.TRAP 0x1 ;  /* 0x000000040000795c */ /* 0x000fe20000300000 */
.L_x_20:
[----:B------:R-:W-:Y:S02]  /*1a20*/  IMAD.U32 R3, RZ, RZ, UR45 ;  /* 0x0000002dff037e24 */ /* 0x000fe4000f8e00ff */
[----:B------:R-:W-:-:S03]  /*1a30*/  IMAD.U32 R0, RZ, RZ, UR48 ;  /* 0x00000030ff007e24 */ /* 0x000fc6000f8e00ff */
[----:B------:R-:W-:Y:S02]  /*1a40*/  LEA R3, R3, UR42, 0x3 ;  /* 0x0000002a03037c11 */ /* 0x000fe4000f8e18ff */
[----:B------:R-:W-:-:S04]  /*1a50*/  SHF.L.U32 R0, R0, 0x1f, RZ ;  /* 0x0000001f00007819 */ /* 0x000fc800000006ff */
[----:B------:R0:W1:Y:S01]  /*1a60*/  SYNCS.PHASECHK.TRANS64.TRYWAIT P1, [R3+URZ], R0 ;  /* 0x00000000030075a7 */ /* 0x000062000802017f */
[----:B------:R-:W-:Y:S05]  /*1a70*/  @!P0 BRA `(.L_x_21) ;  /* 0x0000000000048947 */ /* 0x000fea0003800000 */
[----:B------:R-:W-:Y:S01]  /*1a80*/  BPT.TRAP 0x1 ;  /* 0x000000040000795c */ /* 0x000fe20000300000 */
.L_x_21:
[----:B------:R-:W-:-:S05]  /*1a90*/  IMAD.U32 R4, RZ, RZ, UR46 ;  /* 0x0000002eff047e24 */ /* 0x000fca000f8e00ff */
[----:B------:R-:W-:Y:S01]  /*1aa0*/  ISETP.GE.AND P2, PT, R4, 0x1, PT ;  /* 0x000000010400780c */ /* 0x000fe20003f46270 */
[----:B-1----:R-:W-:-:S12]  /*1ab0*/  @P1 BRA `(.L_x_22) ;  /* 0x0000000000081947 */ /* 0x002fd80003800000 */
[----:B------:R-:W1:Y:S02]  /*1ac0*/  SYNCS.PHASECHK.TRANS64.TRYWAIT P1, [R3+URZ], R0 ;  /* 0x00000000030075a7 */ /* 0x000e64000802017f */
[----:B-1----:R-:W-:Y:S05]  /*1ad0*/  @!P1 BRA `(.L_x_23) ;  /* 0x0000006400589947 */ /* 0x002fea0003800000 */
.L_x_22:
[----:B------:R-:W-:Y:S05]  /*1ae0*/  WARPSYNC.ALL ;  /* 0x0000000000007948 */ /* 0x000fea0003800000 */
[----:B------:R-:W-:Y:S01]  /*1af0*/  UIADD3 UR4, UR42, 0x180, URZ ;  /* 0x000001802a047890 */ /* 0x000fe2000fffe03f */
[----:B------:R-:W-:Y:S01]  /*1b00*/  WARPGROUP.ARRIVE ;  /* 0x00000000000079c5 */ /* 0x000fe20000000000 */
[----:B------:R-:W-:Y:S02]  /*1b10*/  UIADD3 UR5, UR42, 0x10180, URZ ;  /* 0x000101802a057890 */ /* 0x000fe4000fffe03f */
[----:B------:R-:W-:Y:S02]  /*1b20*/  USHF.R.U32.HI UR4, URZ, 0x4, UR4 ;  /* 0x000000043f047899 */ /* 0x000fe40008011604 */
[----:B------:R-:W-:-:S02]  /*1b30*/  USHF.R.U32.HI UR5, URZ, 0x4, UR5 ;  /* 0x000000043f057899 */ /* 0x000fc40008011605 */
[----:B------:R-:W-:Y:S02]  /*1b40*/  ULOP3.LUT UR4, UR4, 0x3fff, URZ, 0xc0, !UPT ;  /* 0x00003fff04047892 */ /* 0x000fe4000f8ec03f */
[----:B------:R-:W-:Y:S02]  /*1b50*/  ULOP3.LUT UR5, UR5, 0x3fff, URZ, 0xc0, !UPT ;  /* 0x00003fff05057892 */ /* 0x000fe4000f8ec03f */
[----:B------:R-:W-:Y:S02]  /*1b60*/  ULOP3.LUT UR8, UR4, 0x10000, URZ, 0xfc, !UPT ;  /* 0x0001000004087892 */ /* 0x000fe4000f8efc3f */
[----:B------:R-:W-:Y:S02]  /*1b70*/  ULOP3.LUT UR9, UR5, 0x10000, URZ, 0xfc, !UPT ;  /* 0x0001000005097892 */ /* 0x000fe4000f8efc3f */
[----:B------:R-:W-:Y:S02]  /*1b80*/  ULEA UR11, UR45, UR8, 0xa ;  /* 0x000000082d0b7291 */ /* 0x000fe4000f8e503f */
[----:B------:R-:W-:Y:S01]  /*1b90*/  ULEA UR10, UR45, UR9, 0xb ;  /* 0x000000092d0a7291 */ /* 0x000fe2000f8e583f */
[----:B------:R-:W-:Y:S01]  /*1ba0*/  UMOV UR5, 0x40000040 ;  /* 0x4000004000057882 */ /* 0x000fe20000000000 */
[----:B------:R-:W-:-:S03]  /*1bb0*/  UMOV UR7, 0x40000040 ;  /* 0x4000004000077882 */ /* 0x000fc60000000000 */
[----:B------:R-:W-:Y:S02]  /*1bc0*/  UMOV UR4, UR11 ;  /* 0x0000000b00047c82 */ /* 0x000fe40008000000 */
[----:B------:R-:W-:Y:S02]  /*1bd0*/  UMOV UR6, UR10 ;  /* 0x0000000a00067c82 */ /* 0x000fe40008000000 */
[----:B------:R-:W-:Y:S01]  /*1be0*/  HGMMA.64x128x16.F32 R24, gdesc[UR4], RZ, !UPT, gsb0 ;  /* 0x01e00000041879f0 */ /* 0x000fe2000c0008ff */
[----:B------:R-:W-:Y:S02]  /*1bf0*/  UIADD3 UR4, UR11, 0x2, URZ ;  /* 0x000000020b047890 */ /* 0x000fe4000fffe03f */
[----:B------:R-:W-:Y:S01]  /*1c00*/  UIADD3 UR6, UR10, 0x2, URZ ;  /* 0x000000020a067890 */ /* 0x000fe2000fffe03f */
[----:B------:R-:W-:Y:S01]  /*1c10*/  UMOV UR5, 0x40000040 ;  /* 0x4000004000057882 */ /* 0x000fe20000000000 */
[----:B------:R-:W-:Y:S01]  /*1c20*/  UMOV UR7, 0x40000040 ;  /* 0x4000004000077882 */ /* 0x000fe20000000000 */
[----:B------:R-:W-:-:S02]  /*1c30*/  WARPGROUP.DEPBAR.LE gsb0, 0x0 ;  /* 0x00008000000079c5 */ /* 0x000fc40000010000 */
[----:B------:R-:W-:-:S06]  /*1c40*/  WARPGROUP.ARRIVE ;  /* 0x00000000000079c5 */ /* 0x000fcc0000000000 */
[----:B------:R-:W-:Y:S01]  /*1c50*/  HGMMA.64x128x16.F32 R24, gdesc[UR4], R24, gsb0 ;  /* 0x01e00000041879f0 */ /* 0x000fe20008000818 */
[----:B------:R-:W-:Y:S02]  /*1c60*/  UIADD3 UR4, UR11, 0x4, URZ ;  /* 0x000000040b047890 */ /* 0x000fe4000fffe03f */
[----:B------:R-:W-:Y:S01]  /*1c70*/  UIADD3 UR6, UR10, 0x4, URZ ;  /* 0x000000040a067890 */ /* 0x000fe2000fffe03f */
[----:B------:R-:W-:Y:S01]  /*1c80*/  UMOV UR5, 0x40000040 ;  /* 0x4000004000057882 */ /* 0x000fe20000000000 */
[----:B------:R-:W-:Y:S01]  /*1c90*/  UMOV UR7, 0x40000040 ;  /* 0x4000004000077882 */ /* 0x000fe20000000000 */
[----:B------:R-:W-:Y:S02]  /*1ca0*/  WARPGROUP.DEPBAR.LE gsb0, 0x0 ;  /* 0x00008000000079c5 */ /* 0x000fe40000010000 */
        /* <DEDUP_REMOVED lines=36> */
[----:B------:R-:W-:Y:S03]  /*1ef0*/  HGMMA.64x128x16.F32 R24, gdesc[UR4], R24, gsb0 ;  /* 0x01e00000041879f0 */ /* 0x000fe60008000818 */
[----:B------:R-:W-:Y:S02]  /*1f00*/  WARPGROUP.DEPBAR.LE gsb0, 0x0 ;  /* 0x00008000000079c5 */ /* 0x000fe40000010000 */
[----:B------:R-:W-:Y:S05]  /*1f10*/  @!P2 BRA `(.L_x_24) ;  /* 0x000000040088a947 */ /* 0x000fea0003800000 */
[----:B------:R-:W-:Y:S01]  /*1f20*/  UIADD3 UR10, UR45, 0x1, URZ ;  /* 0x000000012d0a7890 */ /* 0x000fe2000fffe03f */
[----:B01----:R-:W-:Y:S02]  /*1f30*/  IMAD.U32 R0, RZ, RZ, UR46 ;  /* 0x0000002eff007e24 */ /* 0x003fe4000f8e00ff */
[----:B------:R-:W-:Y:S01]  /*1f40*/  IMAD.U32 R3, RZ, RZ, UR45 ;  /* 0x0000002dff037e24 */ /* 0x000fe2000f8e00ff */
[----:B------:R-:W-:-:S04]  /*1f50*/  UISETP.NE.AND UP0, UPT, UR10, 0x4, UPT ;  /* 0x000000040a00788c */ /* 0x000fc8000bf05270 */
[----:B------:R-:W-:Y:S02]  /*1f60*/  USEL UR4, URZ, 0x1, UP0 ;  /* 0x000000013f047887 */ /* 0x000fe40008000000 */
[----:B------:R-:W-:Y:S02]  /*1f70*/  USEL UR10, UR10, URZ, UP0 ;  /* 0x0000003f0a0a7287 */ /* 0x000fe40008000000 */
[----:B------:R-:W-:-:S06]  /*1f80*/  ULOP3.LUT UR4, UR48, UR4, URZ, 0x3c, !UPT ;  /* 0x0000000430047292 */ /* 0x000fcc000f8e3c3f */
[----:B------:R-:W-:-:S07]  /*1f90*/  IMAD.U32 R6, RZ, RZ, UR4 ;  /* 0x00000004ff067e24 */ /* 0x000fce000f8e00ff */
.L_x_31:
[----:B------:R-:W-:Y:S05]  /*1fa0*/  @!P0 BRA `(.L_x_25) ;  /* 0x0000000000048947 */ /* 0x000fea0003800000 */
[----:B------:R-:W-:Y:S01]  /*1fb0*/  BPT.TRAP 0x1 ;  /* 0x000000040000795c */ /* 0x000fe20000300000 */
.L_x_25:
[----:B------:R-:W-:Y:S01]  /*1fc0*/  ULEA UR4, UR10, UR42, 0x3 ;  /* 0x0000002a0a047291 */ /* 0x000fe2000f8e183f */
[----:B------:R-:W-:-:S08]  /*1fd0*/  SHF.L.U32 R4, R6, 0x1f, RZ ;  /* 0x0000001f06047819 */ /* 0x000fd000000006ff */
[----:B------:R0:W1:Y:S01]  /*1fe0*/  SYNCS.PHASECHK.TRANS64.TRYWAIT P1, [UR4], R4 ;  /* 0x00000004ff0075a7 */ /* 0x0000620008020144 */
[----:B------:R-:W-:Y:S05]  /*1ff0*/  @!P0 BRA `(.L_x_26) ;  /* 0x0000000000048947 */ /* 0x000fea0003800000 */
[----:B------:R-:W-:Y:S01]  /*2000*/  BPT.TRAP 0x1 ;  /* 0x000000040000795c */ /* 0x000fe20000300000 */
.L_x_26:
[----:B-1----:R-:W-:Y:S05]  /*2010*/  @P1 BRA `(.L_x_27) ;  /* 0x0000000000081947 */ /* 0x002fea0003800000 */
[----:B------:R-:W1:Y:S02]  /*2020*/  SYNCS.PHASECHK.TRANS64.TRYWAIT P1, [UR4], R4 ;  /* 0x00000004ff0075a7 */ /* 0x000e640008020144 */
[----:B-1----:R-:W-:Y:S05]  /*2030*/  @!P1 BRA `(.L_x_28) ;  /* 0x0000006000149947 */ /* 0x002fea0003800000 */
.L_x_27:
[----:B------:R-:W-:Y:S01]  /*2040*/  ULEA UR12, UR10, UR8, 0xa ;  /* 0x000000080a0c7291 */ /* 0x000fe2000f8e503f */
[----:B------:R-:W-:Y:S01]  /*2050*/  WARPGROUP.ARRIVE ;  /* 0x00000000000079c5 */ /* 0x000fe20000000000 */
[----:B------:R-:W-:Y:S01]  /*2060*/  ULEA UR11, UR10, UR9, 0xb ;  /* 0x000000090a0b7291 */ /* 0x000fe2000f8e583f */
[----:B------:R-:W-:Y:S01]  /*2070*/  UMOV UR5, 0x40000040 ;  /* 0x4000004000057882 */ /* 0x000fe20000000000 */
[----:B------:R-:W-:-:S03]  /*2080*/  UMOV UR7, 0x40000040 ;  /* 0x4000004000077882 */ /* 0x000fc60000000000 */
[----:B------:R-:W-:Y:S02]  /*2090*/  UMOV UR4, UR12 ;  /* 0x0000000c00047c82 */ /* 0x000fe40008000000 */
[----:B------:R-:W-:Y:S02]  /*20a0*/  UMOV UR6, UR11 ;  /* 0x0000000b00067c82 */ /* 0x000fe40008000000 */
[----:B------:R-:W-:Y:S01]  /*20b0*/  HGMMA.64x128x16.F32 R24, gdesc[UR4], R24, gsb0 ;  /* 0x01e00000041879f0 */ /* 0x000fe20008000818 */
        /* <DEDUP_REMOVED lines=51> */
[----:B------:R-:W-:Y:S01]  /*23f0*/  BPT.TRAP 0x1 ;  /* 0x000000040000795c */ /* 0x000fe20000300000 */
.L_x_29:
[----:B------:R-:W-:Y:S01]  /*2400*/  ISETP.NE.AND P1, PT, R23, RZ, PT ;  /* 0x000000ff1700720c */ /* 0x000fe20003f25270 */
[----:B------:R-:W-:-:S12]  /*2410*/  UISETP.GT.U32.AND UP0, UPT, UR40, 0x1, UPT ;  /* 0x000000012800788c */ /* 0x000fd8000bf04070 */
[----:B01----:R-:W-:-:S05]  /*2420*/  @P1 LEA R4, R3, UR42, 0x3 ;  /* 0x0000002a03041c11 */ /* 0x003fca000f8e18ff */
[----:B------:R-:W-:-:S05]  /*2430*/  @P1 VIADD R5, R4, 0x20 ;  /* 0x0000002004051836 */ /* 0x000fca0000000000 */
[----:B------:R-:W-:-:S04]  /*2440*/  @P1 PRMT R5, R22, 0x654, R5 ;  /* 0x0000065416051816 */ /* 0x000fc80000000005 */
[----:B------:R0:W-:Y:S01]  /*2450*/  @P1 SYNCS.ARRIVE.TRANS64.RED.A1T0 RZ, [R5+URZ], RZ ;  /* 0x000000ff05ff19a7 */ /* 0x0001e2000810043f */
[----:B------:R-:W-:-:S13]  /*2460*/  PLOP3.LUT P1, PT, PT, PT, UP0, 0x80, 0x0 ;  /* 0x000000000000781c */ /* 0x000fda0003f2f008 */
[----:B0-----:R-:W-:Y:S05]  /*2470*/  @P1 BRA `(.L_x_30) ;  /* 0x0000000000041947 */ /* 0x001fea0003800000 */
[----:B------:R-:W-:Y:S01]  /*2480*/  BPT.TRAP 0x1 ;  /* 0x000000040000795c */ /* 0x000fe20000300000 */
.L_x_30:
[----:B------:R-:W-:Y:S01]  /*2490*/  UIADD3 UR10, UR10, 0x1, URZ ;  /* 0x000000010a0a7890 */ /* 0x000fe2000fffe03f */
[C---:B------:R-:W-:Y:S01]  /*24a0*/  ISETP.GT.AND P2, PT, R0.reuse, 0x1, PT ;  /* 0x000000010000780c */ /* 0x040fe20003f44270 */
[----:B------:R-:W-:Y:S02]  /*24b0*/  VIADD R3, R3, 0x1 ;  /* 0x0000000103037836 */ /* 0x000fe40000000000 */
[----:B------:R-:W-:Y:S01]  /*24c0*/  UISETP.NE.AND UP0, UPT, UR10, 0x4, UPT ;  /* 0x000000040a00788c */ /* 0x000fe2000bf05270 */
[----:B------:R-:W-:Y:S02]  /*24d0*/  VIADD R0, R0, 0xffffffff ;  /* 0xffffffff00007836 */ /* 0x000fe40000000000 */
[C---:B------:R-:W-:Y:S01]  /*24e0*/  ISETP.NE.AND P1, PT, R3.reuse, 0x4, PT ;  /* 0x000000040300780c */ /* 0x040fe20003f25270 */
[----:B------:R-:W-:Y:S02]  /*24f0*/  USEL UR4, URZ, 0x1, UP0 ;  /* 0x000000013f047887 */ /* 0x000fe40008000000 */
[----:B------:R-:W-:Y:S01]  /*2500*/  USEL UR10, UR10, URZ, UP0 ;  /* 0x0000003f0a0a7287 */ /* 0x000fe20008000000 */
[----:B------:R-:W-:-:S03]  /*2510*/  SEL R3, R3, RZ, P1 ;  /* 0x000000ff03037207 */ /* 0x000fc60000800000 */
[----:B------:R-:W-:Y:S01]  /*2520*/  LOP3.LUT R6, R6, UR4, RZ, 0x3c, !PT ;  /* 0x0000000406067c12 */ /* 0x000fe2000f8e3cff */
[----:B------:R-:W-:Y:S07]  /*2530*/  @P2 BRA `(.L_x_31) ;  /* 0xfffffff800982947 */ /* 0x000fee000383ffff */
.L_x_24:
[----:B01----:R-:W0:Y:S01]  /*2540*/  LDC R0, c[0x0][0x28c] ;  /* 0x0000a300ff007b82 */ /* 0x003e220000000800 */
[----:B------:R1:W-:Y:S01]  /*2550*/  SYNCS.ARRIVE.TRANS64.A1T0 RZ, [R101+UR50], RZ ;  /* 0x000000ff65ff79a7 */ /* 0x0003e20008100032 */
[----:B0-----:R-:W-:-:S13]  /*2560*/  ISETP.GE.AND P1, PT, R0, 0x1, PT ;  /* 0x000000010000780c */ /* 0x001fda0003f26270 */
[----:B-1----:R-:W-:Y:S05]  /*2570*/  @!P1 BRA `(.L_x_32) ;  /* 0x0000000000409947 */ /* 0x002fea0003800000 */
[----:B------:R-:W-:Y:S05]  /*2580*/  @!P0 BRA `(.L_x_33) ;  /* 0x0000000000048947 */ /* 0x000fea0003800000 */
[----:B------:R-:W-:Y:S01]  /*2590*/  BPT.TRAP 0x1 ;  /* 0x000000040000795c */ /* 0x000fe20000300000 */
.L_x_33:
[----:B------:R-:W-:Y:S01]  /*25a0*/  ISETP.NE.AND P0, PT, R23, RZ, PT ;  /* 0x000000ff1700720c */ /* 0x000fe20003f05270 */
[----:B------:R-:W-:-:S12]  /*25b0*/  IMAD.U32 R3, RZ, RZ, UR42 ;  /* 0x0000002aff037e24 */ /* 0x000fd8000f8e00ff */
[----:B------:R-:W-:-:S05]  /*25c0*/  VOTEU.ANY UP0, P0 ;  /* 0x00000000003f7886 */ /* 0x000fca0000000100 */
[----:B------:R-:W-:Y:S02]  /*25d0*/  @UP0 UIADD3 UR4, UR46, UR45, URZ ;  /* 0x0000002d2e040290 */ /* 0x000fe4000fffe03f */
[----:B------:R-:W-:-:S04]  /*25e0*/  UISETP.GT.U32.AND UP0, UPT, UR40, 0x1, UPT ;  /* 0x000000012800788c */ /* 0x000fc8000bf04070 */
[----:B------:R-:W-:-:S04]  /*25f0*/  IMAD.U32 R0, RZ, RZ, UR4 ;  /* 0x00000004ff007e24 */ /* 0x000fc8000f8e00ff */
[----:B------:R-:W-:-:S05]  /*2600*/  @P0 IMAD.SHL.U32 R0, R0, 0x8, RZ ;  /* 0x0000000800000824 */ /* 0x000fca00078e00ff */
[----:B------:R-:W-:-:S04]  /*2610*/  @P0 LOP3.LUT R0, R0, 0x18, RZ, 0xc0, !PT ;  /* 0x0000001800000812 */ /* 0x000fc800078ec0ff */
[----:B------:R-:W-:-:S04]  /*2620*/  @P0 IADD3 R3, R3, 0x20, R0 ;  /* 0x0000002003030810 */ /* 0x000fc80007ffe000 */
[----:B------:R-:W-:-:S04]  /*2630*/  @P0 PRMT R3, R22, 0x654, R3 ;  /* 0x0000065416030816 */ /* 0x000fc80000000003 */
[----:B------:R0:W-:Y:S01]  /*2640*/  @P0 SYNCS.ARRIVE.TRANS64.RED.A1T0 RZ, [R3+URZ], RZ ;  /* 0x000000ff03ff09a7 */ /* 0x0001e2000810043f */
[----:B------:R-:W-:-:S13]  /*2650*/  PLOP3.LUT P0, PT, PT, PT, UP0, 0x80, 0x0 ;  /* 0x000000000000781c */ /* 0x000fda0003f0f008 */
[----:B0-----:R-:W-:Y:S05]  /*2660*/  @P0 BRA `(.L_x_32) ;  /* 0x0000000000040947 */ /* 0x001fea0003800000 */
[----:B------:R-:W-:Y:S01]  /*2670*/  BPT.TRAP 0x1 ;  /* 0x000000040000795c */ /* 0x000fe20000300000 */
.L_x_32:
[----:B------:R-:W-:Y:S02]  /*2680*/  SHF.L.U32 R0, R100, 0x1f, RZ ;  /* 0x0000001f64007819 */ /* 0x000fe400000006ff */
[----:B------:R-:W-:Y:S02]  /*2690*/  SHF.R.S32.HI R9, RZ, 0x1f, R19 ;  /* 0x0000001fff097819 */ /* 0x000fe40000011413 */
[----:B------:R-:W0:Y:S02]  /*26a0*/  SYNCS.PHASECHK.TRANS64.TRYWAIT P0, [R97+URZ+0x8], R0 ;  /* 0x00000800610075a7 */ /* 0x000e24000800017f */
[----:B0-----:R-:W-:Y:S05]  /*26b0*/  @!P0 BRA `(.L_x_34) ;  /* 0x00000058008c8947 */ /* 0x001fea0003800000 */
.L_x_188:
[----:B------:R-:W-:Y:S01]  /*26c0*/  ULDC.64 UR4, c[0x0][0x5d0] ;  /* 0x0001740000047ab9 */ /* 0x000fe20000000a00 */
[----:B------:R-:W-:Y:S01]  /*26d0*/  ULDC UR6, c[0x0][0x284] ;  /* 0x0000a10000067ab9 */ /* 0x000fe20000000800 */
[----:B0-----:R-:W-:Y:S02]  /*26e0*/  IMAD R0, R9, UR4, RZ ;  /* 0x0000000409007c24 */ /* 0x001fe4000f8e02ff */
[----:B------:R-:W-:Y:S02]  /*26f0*/  IMAD.SHL.U32 R10, R2, 0x80, RZ ;  /* 0x00000080020a7824 */ /* 0x000fe400078e00ff */
[C---:B------:R-:W-:Y:S02]  /*2700*/  IMAD R5, R19.reuse, UR5, R0 ;  /* 0x0000000513057c24 */ /* 0x040fe4000f8e0200 */
[----:B------:R-:W-:Y:S01]  /*2710*/  IMAD.SHL.U32 R0, R18, 0x40, RZ ;  /* 0x0000004012007824 */ /* 0x000fe200078e00ff */
[----:B------:R-:W-:Y:S01]  /*2720*/  SHF.R.S32.HI R11, RZ, 0x1f, R10 ;  /* 0x0000001fff0b7819 */ /* 0x000fe2000001140a */
[----:B------:R-:W-:Y:S01]  /*2730*/  IMAD.WIDE.U32 R2, R19, UR4, R92 ;  /* 0x0000000413027c25 */ /* 0x000fe2000f8e005c */
[----:B------:R-:W-:-:S02]  /*2740*/  ULDC.64 UR4, c[0x0][0x5c8] ;  /* 0x0001720000047ab9 */ /* 0x000fc40000000a00 */
[----:B------:R-:W-:Y:S01]  /*2750*/  ISETP.GE.AND P0, PT, R0, UR6, PT ;  /* 0x0000000600007c0c */ /* 0x000fe2000bf06270 */
[----:B------:R-:W-:Y:S01]  /*2760*/  ULDC UR6, c[0x0][0x288] ;  /* 0x0000a20000067ab9 */ /* 0x000fe20000000800 */
[----:B------:R-:W-:Y:S01]  /*2770*/  IADD3 R2, P1, R10, R2, RZ ;  /* 0x000000020a027210 */ /* 0x000fe20007f3e0ff */
[----:B------:R-:W-:Y:S01]  /*2780*/  IMAD.WIDE R20, R18, 0x40, R90 ;  /* 0x0000004012147825 */ /* 0x000fe200078e025a */
[----:B------:R-:W-:Y:S02]  /*2790*/  ISETP.GE.OR P0, PT, R10, UR6, P0 ;  /* 0x000000060a007c0c */ /* 0x000fe40008706670 */
[----:B------:R-:W-:Y:S01]  /*27a0*/  IADD3.X R3, R11, R3, R5, P1, !PT ;  /* 0x000000030b037210 */ /* 0x000fe20000ffe405 */
[----:B------:R-:W-:-:S04]  /*27b0*/  IMAD R7, R21, UR4, RZ ;  /* 0x0000000415077c24 */ /* 0x000fc8000f8e02ff */
[C---:B------:R-:W-:Y:S02]  /*27c0*/  IMAD R7, R20.reuse, UR5, R7 ;  /* 0x0000000514077c24 */ /* 0x040fe4000f8e0207 */
[----:B------:R-:W-:-:S04]  /*27d0*/  IMAD.WIDE.U32 R102, R20, UR4, R2 ;  /* 0x0000000414667c25 */ /* 0x000fc8000f8e0002 */
[----:B------:R-:W-:Y:S05]  /*27e0*/  @P0 BRA `(.L_x_35) ;  /* 0x0000003c00e00947 */ /* 0x000fea0003800000 */
[----:B-----5:R-:W-:Y:S01]  /*27f0*/  FSETP.NEU.AND P1, PT, R89, RZ, PT ;  /* 0x000000ff5900720b */ /* 0x020fe20003f2d000 */
[----:B------:R-:W-:Y:S01]  /*2800*/  IMAD.IADD R14, R96, 0x1, -R10 ;  /* 0x00000001600e7824 */ /* 0x000fe200078e0a0a */
[----:B------:R-:W-:Y:S01]  /*2810*/  BSSY B0, `(.L_x_35) ;  /* 0x00003f5000007945 */ /* 0x000fe20003800000 */
[----:B------:R-:W-:Y:S02]  /*2820*/  IMAD.IADD R0, R99, 0x1, -R0 ;  /* 0x0000000163007824 */ /* 0x000fe400078e0a00 */
[----:B------:R-:W-:Y:S01]  /*2830*/  IMAD.IADD R7, R103, 0x1, R7 ;  /* 0x0000000167077824 */ /* 0x000fe200078e0207 */
[----:B------:R-:W-:-:S04]  /*2840*/  ISETP.GT.AND P0, PT, R14, RZ, PT ;  /* 0x000000ff0e00720c */ /* 0x000fc80003f04270 */
[----:B------:R-:W-:-:S03]  /*2850*/  ISETP.GT.AND P2, PT, R0, RZ, P0 ;  /* 0x000000ff0000720c */ /* 0x000fc60000744270 */
[----:B------:R-:W-:Y:S10]  /*2860*/  @!P1 BRA `(.L_x_36) ;  /* 0x0000002c00249947 */ /* 0x000ff40003800000 */
[----:B------:R-:W0:Y:S01]  /*2870*/  LDC.64 R104, c[0x0][0x5b8] ;  /* 0x00016e00ff687b82 */ /* 0x000e220000000a00 */
[----:B------:R-:W-:-:S07]  /*2880*/  ULDC.64 UR4, c[0x0][0x5c0] ;  /* 0x0001700000047ab9 */ /* 0x000fce0000000a00 */
[----:B------:R-:W1:Y:S08]  /*2890*/  LDC.64 R106, c[0x0][0x5b0] ;  /* 0x00016c00ff6a7b82 */ /* 0x000e700000000a00 */
[----:B------:R-:W2:Y:S01]  /*28a0*/  LDC.64 R108, c[0x0][0x5a8] ;  /* 0x00016a00ff6c7b82 */ /* 0x000ea20000000a00 */
[-C--:B0-----:R-:W-:Y:S02]  /*28b0*/  IMAD R4, R9, R104.reuse, RZ ;  /* 0x0000006809047224 */ /* 0x081fe400078e02ff */
[----:B------:R-:W-:-:S04]  /*28c0*/  IMAD.WIDE.U32 R2, R19, R104, R92 ;  /* 0x0000006813027225 */ /* 0x000fc800078e005c */
[----:B------:R-:W-:Y:S01]  /*28d0*/  IMAD R103, R19, R105, R4 ;  /* 0x0000006913677224 */ /* 0x000fe200078e0204 */
[----:B------:R-:W-:Y:S01]  /*28e0*/  IADD3 R4, P1, R10, R2, RZ ;  /* 0x000000020a047210 */ /* 0x000fe20007f3e0ff */
[----:B-1----:R-:W-:-:S03]  /*28f0*/  IMAD R2, R21, R106, RZ ;  /* 0x0000006a15027224 */ /* 0x002fc600078e02ff */
[----:B------:R-:W-:Y:S01]  /*2900*/  IADD3.X R5, R11, R3, R103, P1, !PT ;  /* 0x000000030b057210 */ /* 0x000fe20000ffe467 */
[C---:B------:R-:W-:Y:S02]  /*2910*/  IMAD R105, R20.reuse, R107, R2 ;  /* 0x0000006b14697224 */ /* 0x040fe400078e0202 */
[----:B------:R-:W-:-:S04]  /*2920*/  IMAD.WIDE.U32 R2, R20, R106, R4 ;  /* 0x0000006a14027225 */ /* 0x000fc800078e0004 */
[----:B------:R-:W-:Y:S01]  /*2930*/  IMAD.IADD R3, R3, 0x1, R105 ;  /* 0x0000000103037824 */ /* 0x000fe200078e0269 */
[----:B--2---:R-:W-:-:S04]  /*2940*/  LEA R8, P1, R2, R108, 0x1 ;  /* 0x0000006c02087211 */ /* 0x004fc800078208ff */
[----:B------:R-:W-:-:S05]  /*2950*/  LEA.HI.X R9, R2, R109, R3, 0x1, P1 ;  /* 0x0000006d02097211 */ /* 0x000fca00008f0c03 */
[----:B------:R-:W2:Y:S01]  /*2960*/  @P2 LDG.E.LTC128B.U16 R15, desc[UR54][R8.64] ;  /* 0x00000036080f2981 */ /* 0x000ea2000c1e1520 */
[----:B------:R-:W-:Y:S01]  /*2970*/  IMAD.WIDE.U32 R2, R20, R106, R10 ;  /* 0x0000006a14027225 */ /* 0x000fe200078e000a */
[----:B------:R-:W-:Y:S02]  /*2980*/  BSSY B1, `(.L_x_37) ;  /* 0x0000015000017945 */ /* 0x000fe40003800000 */
[----:B------:R-:W-:-:S04]  /*2990*/  IADD3 R12, P1, R92, R2, RZ ;  /* 0x000000025c0c7210 */ /* 0x000fc80007f3e0ff */
[----:B------:R-:W-:Y:S02]  /*29a0*/  IADD3.X R13, R93, R105, R3, P1, !PT ;  /* 0x000000695d0d7210 */ /* 0x000fe40000ffe403 */
[----:B------:R-:W-:Y:S01]  /*29b0*/  LEA R6, P1, R102, UR4, 0x1 ;  /* 0x0000000466067c11 */ /* 0x000fe2000f8208ff */
[----:B------:R-:W-:-:S03]  /*29c0*/  IMAD.WIDE.U32 R12, R19, R104, R12 ;  /* 0x00000068130c7225 */ /* 0x000fc600078e000c */
[----:B------:R-:W-:Y:S02]  /*29d0*/  LEA.HI.X R7, R102, UR5, R7, 0x1, P1 ;  /* 0x0000000566077c11 */ /* 0x000fe400088f0c07 */
[----:B------:R-:W-:-:S04]  /*29e0*/  ISETP.GT.AND P1, PT, R14, 0x1, PT ;  /* 0x000000010e00780c */ /* 0x000fc80003f24270 */
[----:B------:R-:W-:Y:S01]  /*29f0*/  ISETP.GT.AND P3, PT, R0, RZ, P1 ;  /* 0x000000ff0000720c */ /* 0x000fe20000f64270 */
[----:B--2---:R-:W-:-:S05]  /*2a00*/  HADD2.F32 R2, -RZ, R15.H0_H0 ;  /* 0x2000000fff027230 */ /* 0x004fca0000004100 */
[----:B------:R-:W-:Y:S01]  /*2a10*/  FMUL R3, R2, R89 ;  /* 0x0000005902037220 */ /* 0x000fe20000400000 */
[----:B------:R-:W-:-:S03]  /*2a20*/  LEA R2, P4, R12, R108, 0x1 ;  /* 0x0000006c0c027211 */ /* 0x000fc600078808ff */
[----:B------:R-:W-:-:S05]  /*2a30*/  FFMA R3, R24, R88, R3 ;  /* 0x0000005818037223 */ /* 0x000fca0000000003 */
[----:B------:R-:W-:Y:S01]  /*2a40*/  F2FP.F16.F32.PACK_AB R8, RZ, R3 ;  /* 0x00000003ff08723e */ /* 0x000fe200000000ff */
[----:B------:R-:W-:-:S03]  /*2a50*/  IMAD.IADD R3, R103, 0x1, R13 ;  /* 0x0000000167037824 */ /* 0x000fc600078e020d */
[----:B------:R-:W-:Y:S01]  /*2a60*/  PRMT R9, R8, 0x7610, R9 ;  /* 0x0000761008097816 */ /* 0x000fe20000000009 */
[----:B------:R-:W-:Y:S01]  /*2a70*/  IMAD.SHL.U32 R8, R106, 0x8, RZ ;  /* 0x000000086a087824 */ /* 0x000fe200078e00ff */
[----:B------:R-:W-:-:S03]  /*2a80*/  LEA.HI.X R3, R12, R109, R3, 0x1, P4 ;  /* 0x0000006d0c037211 */ /* 0x000fc600020f0c03 */
[----:B------:R0:W-:Y:S02]  /*2a90*/  @P2 STG.E.U16 desc[UR54][R6.64], R9 ;  /* 0x0000000906002986 */ /* 0x0001e4000c101536 */
[----:B0-----:R-:W-:Y:S01]  /*2aa0*/  SHF.L.U64.HI R9, R106, 0x3, R107 ;  /* 0x000000036a097819 */ /* 0x001fe2000001026b */
[----:B------:R-:W-:Y:S06]  /*2ab0*/  @!P3 BRA `(.L_x_38) ;  /* 0x000000000004b947 */ /* 0x000fec0003800000 */
[----:B------:R0:W5:Y:S02]  /*2ac0*/  LDG.E.LTC128B.U16 R15, desc[UR54][R2.64+0x2] ;  /* 0x00000236020f7981 */ /* 0x000164000c1e1520 */
.L_x_38:
[----:B------:R-:W-:Y:S05]  /*2ad0*/  BSYNC B1 ;  /* 0x0000000000017941 */ /* 0x000fea0003800000 */
.L_x_37:
[----:B------:R-:W-:Y:S01]  /*2ae0*/  IMAD.WIDE.U32 R8, R20, R106, R8 ;  /* 0x0000006a14087225 */ /* 0x000fe200078e0008 */
[----:B------:R-:W-:-:S03]  /*2af0*/  ISETP.GT.AND P0, PT, R0, 0x8, P0 ;  /* 0x000000080000780c */ /* 0x000fc60000704270 */
[----:B-----5:R-:W-:Y:S01]  /*2b00*/  HADD2.F32 R12, -RZ, R15.H0_H0 ;  /* 0x2000000fff0c7230 */ /* 0x020fe20000004100 */
[----:B------:R-:W-:Y:S01]  /*2b10*/  IADD3 R4, P2, R4, R8, RZ ;  /* 0x0000000804047210 */ /* 0x000fe20007f5e0ff */
[----:B------:R-:W-:-:S03]  /*2b20*/  IMAD.IADD R105, R105, 0x1, R9 ;  /* 0x0000000169697824 */ /* 0x000fc600078e0209 */
[----:B------:R-:W-:Y:S01]  /*2b30*/  FMUL R12, R12, R89 ;  /* 0x000000590c0c7220 */ /* 0x000fe20000400000 */
[----:B------:R-:W-:-:S03]  /*2b40*/  IMAD.X R5, R105, 0x1, R5, P2 ;  /* 0x0000000169057824 */ /* 0x000fc600010e0605 */
[----:B------:R-:W-:Y:S01]  /*2b50*/  FFMA R25, R25, R88, R12 ;  /* 0x0000005819197223 */ /* 0x000fe2000000000c */
[----:B------:R-:W-:-:S04]  /*2b60*/  LEA R12, P2, R4, R108, 0x1 ;  /* 0x0000006c040c7211 */ /* 0x000fc800078408ff */
[----:B------:R-:W-:Y:S01]  /*2b70*/  LEA.HI.X R13, R4, R109, R5, 0x1, P2 ;  /* 0x0000006d040d7211 */ /* 0x000fe200010f0c05 */
[----:B------:R-:W-:Y:S01]  /*2b80*/  @P3 IMAD.MOV.U32 R4, RZ, RZ, R6 ;  /* 0x000000ffff043224 */ /* 0x000fe200078e0006 */
[----:B------:R-:W-:Y:S01]  /*2b90*/  F2FP.F16.F32.PACK_AB R25, RZ, R25 ;  /* 0x00000019ff19723e */ /* 0x000fe200000000ff */
[----:B------:R-:W-:-:S05]  /*2ba0*/  @P3 IMAD.MOV.U32 R5, RZ, RZ, R7 ;  /* 0x000000ffff053224 */ /* 0x000fca00078e0007 */
[----:B------:R1:W-:Y:S04]  /*2bb0*/  @P3 STG.E.U16 desc[UR54][R4.64+0x2], R25 ;  /* 0x0000021904003986 */ /* 0x0003e8000c101536 */
[----:B------:R-:W2:Y:S01]  /*2bc0*/  @P0 LDG.E.LTC128B.U16 R15, desc[UR54][R12.64] ;  /* 0x000000360c0f0981 */ /* 0x000ea2000c1e1520 */
[----:B------:R-:W-:Y:S01]  /*2bd0*/  IADD3 R10, P2, P3, R92, R8, R10 ;  /* 0x000000085c0a7210 */ /* 0x000fe20007b5e00a */
[----:B------:R-:W-:Y:S01]  /*2be0*/  BSSY B1, `(.L_x_39) ;  /* 0x0000011000017945 */ /* 0x000fe20003800000 */
[----:B------:R-:W-:Y:S02]  /*2bf0*/  ISETP.GT.AND P1, PT, R0, 0x8, P1 ;  /* 0x000000080000780c */ /* 0x000fe40000f24270 */
[----:B------:R-:W-:-:S03]  /*2c00*/  IADD3.X R11, R93, R105, R11, P2, P3 ;  /* 0x000000695d0b7210 */ /* 0x000fc600017e640b */
[----:B------:R-:W-:Y:S01]  /*2c10*/  IMAD.WIDE.U32 R10, R19, R104, R10 ;  /* 0x00000068130a7225 */ /* 0x000fe200078e000a */
[----:B------:R-:W-:-:S03]  /*2c20*/  SHF.L.U64.HI R19, R95, 0x1, R94 ;  /* 0x000000015f137819 */ /* 0x000fc6000001025e */
[----:B------:R-:W-:Y:S01]  /*2c30*/  IMAD.IADD R11, R103, 0x1, R11 ;  /* 0x00000001670b7824 */ /* 0x000fe200078e020b */
[----:B-1----:R-:W-:-:S04]  /*2c40*/  LEA R4, P3, R10, R108, 0x1 ;  /* 0x0000006c0a047211 */ /* 0x002fc800078608ff */
[----:B------:R-:W-:Y:S01]  /*2c50*/  LEA.HI.X R5, R10, R109, R11, 0x1, P3 ;  /* 0x0000006d0a057211 */ /* 0x000fe200018f0c0b */
[----:B--2---:R-:W-:-:S05]  /*2c60*/  HADD2.F32 R8, -RZ, R15.H0_H0 ;  /* 0x2000000fff087230 */ /* 0x004fca0000004100 */
[----:B------:R-:W-:Y:S01]  /*2c70*/  FMUL R9, R8, R89 ;  /* 0x0000005908097220 */ /* 0x000fe20000400000 */
[----:B------:R-:W-:-:S03]  /*2c80*/  LEA R8, P2, R95, R6, 0x1 ;  /* 0x000000065f087211 */ /* 0x000fc600078408ff */
[----:B------:R-:W-:-:S05]  /*2c90*/  FFMA R9, R26, R88, R9 ;  /* 0x000000581a097223 */ /* 0x000fca0000000009 */
[----:B------:R-:W-:Y:S01]  /*2ca0*/  F2FP.F16.F32.PACK_AB R12, RZ, R9 ;  /* 0x00000009ff0c723e */ /* 0x000fe200000000ff */
[----:B------:R-:W-:-:S05]  /*2cb0*/  IMAD.X R9, R19, 0x1, R7, P2 ;  /* 0x0000000113097824 */ /* 0x000fca00010e0607 */
[----:B------:R1:W-:Y:S01]  /*2cc0*/  @P0 STG.E.U16 desc[UR54][R8.64], R12 ;  /* 0x0000000c08000986 */ /* 0x0003e2000c101536 */
[----:B------:R-:W-:Y:S05]  /*2cd0*/  @!P1 BRA `(.L_x_40) ;  /* 0x0000000000049947 */ /* 0x000fea0003800000 */
[----:B------:R2:W5:Y:S02]  /*2ce0*/  LDG.E.LTC128B.U16 R15, desc[UR54][R4.64+0x2] ;  /* 0x00000236040f7981 */ /* 0x000564000c1e1520 */
.L_x_40:
[----:B------:R-:W-:Y:S05]  /*2cf0*/  BSYNC B1 ;  /* 0x0000000000017941 */ /* 0x000fea0003800000 */
.L_x_39:
[----:B-----5:R-:W-:Y:S01]  /*2d00*/  HADD2.F32 R10, -RZ, R15.H0_H0 ;  /* 0x2000000fff0a7230 */ /* 0x020fe20000004100 */
[----:B------:R-:W-:Y:S01]  /*2d10*/  ISETP.GT.AND P0, PT, R14, 0x8, PT ;  /* 0x000000080e00780c */ /* 0x000fe20003f04270 */
[----:B------:R-:W-:Y:S03]  /*2d20*/  BSSY B1, `(.L_x_41) ;  /* 0x0000008000017945 */ /* 0x000fe60003800000 */
[----:B------:R-:W-:Y:S01]  /*2d30*/  FMUL R10, R10, R89 ;  /* 0x000000590a0a7220 */ /* 0x000fe20000400000 */
[----:B------:R-:W-:-:S03]  /*2d40*/  ISETP.GT.AND P2, PT, R0, RZ, P0 ;  /* 0x000000ff0000720c */ /* 0x000fc60000744270 */
[----:B------:R-:W-:-:S05]  /*2d50*/  FFMA R10, R27, R88, R10 ;  /* 0x000000581b0a7223 */ /* 0x000fca000000000a */
[----:B------:R-:W-:-:S05]  /*2d60*/  F2FP.F16.F32.PACK_AB R10, RZ, R10 ;  /* 0x0000000aff0a723e */ /* 0x000fca00000000ff */
[----:B------:R3:W-:Y:S01]  /*2d70*/  @P1 STG.E.U16 desc[UR54][R8.64+0x2], R10 ;  /* 0x0000020a08001986 */ /* 0x0007e2000c101536 */
[----:B------:R-:W-:Y:S05]  /*2d80*/  @!P2 BRA `(.L_x_42) ;  /* 0x000000000004a947 */ /* 0x000fea0003800000 */
[----:B------:R4:W5:Y:S02]  /*2d90*/  LDG.E.LTC128B.U16 R15, desc[UR54][R2.64+0x10] ;  /* 0x00001036020f7981 */ /* 0x000964000c1e1520 */
.L_x_42:
[----:B------:R-:W-:Y:S05]  /*2da0*/  BSYNC B1 ;  /* 0x0000000000017941 */ /* 0x000fea0003800000 */
.L_x_41:
[----:B---3-5:R-:W-:Y:S01]  /*2db0*/  HADD2.F32 R10, -RZ, R15.H0_H0 ;  /* 0x2000000fff0a7230 */ /* 0x028fe20000004100 */
        /* <DEDUP_REMOVED lines=9> */
.L_x_44:
[----:B------:R-:W-:Y:S05]  /*2e50*/  BSYNC B1 ;  /* 0x0000000000017941 */ /* 0x000fea0003800000 */
.L_x_43:
[----:B-----5:R-:W-:Y:S01]  /*2e60*/  HADD2.F32 R10, -RZ, R15.H0_H0 ;  /* 0x2000000fff0a7230 */ /* 0x020fe20000004100 */
[----:B------:R-:W-:Y:S01]  /*2e70*/  ISETP.GT.AND P0, PT, R0, 0x8, P0 ;  /* 0x000000080000780c */ /* 0x000fe20000704270 */
[----:B------:R-:W-:Y:S03]  /*2e80*/  BSSY B1, `(.L_x_45) ;  /* 0x0000007000017945 */ /* 0x000fe60003800000 */
[----:B------:R-:W-:-:S04]  /*2e90*/  FMUL R10, R10, R89 ;  /* 0x000000590a0a7220 */ /* 0x000fc80000400000 */
[----:B------:R-:W-:-:S05]  /*2ea0*/  FFMA R10, R29, R88, R10 ;  /* 0x000000581d0a7223 */ /* 0x000fca000000000a */
[----:B------:R-:W-:-:S05]  /*2eb0*/  F2FP.F16.F32.PACK_AB R10, RZ, R10 ;  /* 0x0000000aff0a723e */ /* 0x000fca00000000ff */
[----:B------:R0:W-:Y:S01]  /*2ec0*/  @P3 STG.E.U16 desc[UR54][R6.64+0x12], R10 ;  /* 0x0000120a06003986 */ /* 0x0001e2000c101536 */
[----:B------:R-:W-:Y:S05]  /*2ed0*/  @!P0 BRA `(.L_x_46) ;  /* 0x0000000000048947 */ /* 0x000fea0003800000 */
[----:B------:R0:W5:Y:S02]  /*2ee0*/  LDG.E.LTC128B.U16 R15, desc[UR54][R4.64+0x10] ;  /* 0x00001036040f7981 */ /* 0x000164000c1e1520 */
.L_x_46:
[----:B------:R-:W-:Y:S05]  /*2ef0*/  BSYNC B1 ;  /* 0x0000000000017941 */ /* 0x000fea0003800000 */
.L_x_45:
[----:B0----5:R-:W-:Y:S01]  /*2f00*/  HADD2.F32 R10, -RZ, R15.H0_H0 ;  /* 0x2000000fff0a7230 */ /* 0x021fe20000004100 */
[----:B------:R-:W-:Y:S01]  /*2f10*/  ISETP.GT.AND P1, PT, R0, 0x8, P1 ;  /* 0x000000080000780c */ /* 0x000fe20000f24270 */
[----:B------:R-:W-:Y:S03]  /*2f20*/  BSSY B1, `(.L_x_47) ;  /* 0x0000007000017945 */ /* 0x000fe60003800000 */
[----:B---3--:R-:W-:-:S04]  /*2f30*/  FMUL R11, R10, R89 ;  /* 0x000000590a0b7220 */ /* 0x008fc80000400000 */
[----:B------:R-:W-:-:S05]  /*2f40*/  FFMA R11, R30, R88, R11 ;  /* 0x000000581e0b7223 */ /* 0x000fca000000000b */
[----:B------:R-:W-:-:S05]  /*2f50*/  F2FP.F16.F32.PACK_AB R11, RZ, R11 ;  /* 0x0000000bff0b723e */ /* 0x000fca00000000ff */
[----:B------:R0:W-:Y:S01]  /*2f60*/  @P0 STG.E.U16 desc[UR54][R8.64+0x10], R11 ;  /* 0x0000100b08000986 */ /* 0x0001e2000c101536 */
[----:B------:R-:W-:Y:S05]  /*2f70*/  @!P1 BRA `(.L_x_48) ;  /* 0x0000000000049947 */ /* 0x000fea0003800000 */
[----:B------:R3:W5:Y:S02]  /*2f80*/  LDG.E.LTC128B.U16 R15, desc[UR54][R4.64+0x12] ;  /* 0x00001236040f7981 */ /* 0x000764000c1e1520 */
.L_x_48:
[----:B------:R-:W-:Y:S05]  /*2f90*/  BSYNC B1 ;  /* 0x0000000000017941 */ /* 0x000fea0003800000 */
.L_x_47:
        /* <DEDUP_REMOVED lines=10> */
.L_x_50:
[----:B------:R-:W-:Y:S05]  /*3040*/  BSYNC B1 ;  /* 0x0000000000017941 */ /* 0x000fea0003800000 */
.L_x_49:
[----:B0----5:R-:W-:Y:S01]  /*3050*/  HADD2.F32 R10, -RZ, R15.H0_H0 ;  /* 0x2000000fff0a7230 */ /* 0x021fe20000004100 */
        /* <DEDUP_REMOVED lines=9> */
.L_x_52:
[----:B------:R-:W-:Y:S05]  /*30f0*/  BSYNC B1 ;  /* 0x0000000000017941 */ /* 0x000fea0003800000 */
.L_x_51:
        /* <DEDUP_REMOVED lines=9> */
.L_x_54:
[----:B------:R-:W-:Y:S05]  /*3190*/  BSYNC B1 ;  /* 0x0000000000017941 */ /* 0x000fea0003800000 */
.L_x_53:
[----:B0----5:R-:W-:Y:S01]  /*31a0*/  HADD2.F32 R10, -RZ, R15.H0_H0 ;  /* 0x2000000fff0a7230 */ /* 0x021fe20000004100 */
        /* <DEDUP_REMOVED lines=8> */
.L_x_56:
[----:B------:R-:W-:Y:S05]  /*3230*/  BSYNC B1 ;  /* 0x0000000000017941 */ /* 0x000fea0003800000 */
.L_x_55:
        /* <DEDUP_REMOVED lines=10> */
.L_x_58:
[----:B------:R-:W-:Y:S05]  /*32e0*/  BSYNC B1 ;  /* 0x0000000000017941 */ /* 0x000fea0003800000 */
.L_x_57:
        /* <DEDUP_REMOVED lines=10> */
.L_x_60:
[----:B------:R-:W-:Y:S05]  /*3390*/  BSYNC B1 ;  /* 0x0000000000017941 */ /* 0x000fea0003800000 */
.L_x_59:
        /* <DEDUP_REMOVED lines=9> */
.L_x_62:
[----:B------:R-:W-:Y:S05]  /*3430*/  BSYNC B1 ;  /* 0x0000000000017941 */ /* 0x000fea0003800000 */
.L_x_61:
        /* <DEDUP_REMOVED lines=9> */
.L_x_64:
[----:B------:R-:W-:Y:S05]  /*34d0*/  BSYNC B1 ;  /* 0x0000000000017941 */ /* 0x000fea0003800000 */
.L_x_63:
        /* <DEDUP_REMOVED lines=10> */
.L_x_66:
[----:B------:R-:W-:Y:S05]  /*3580*/  BSYNC B1 ;  /* 0x0000000000017941 */ /* 0x000fea0003800000 */
.L_x_65:
        /* <DEDUP_REMOVED lines=10> */
.L_x_68:
[----:B------:R-:W-:Y:S05]  /*3630*/  BSYNC B1 ;  /* 0x0000000000017941 */ /* 0x000fea0003800000 */
.L_x_67:
        /* <DEDUP_REMOVED lines=9> */
.L_x_70:
[----:B------:R-:W-:Y:S05]  /*36d0*/  BSYNC B1 ;  /* 0x0000000000017941 */ /* 0x000fea0003800000 */
.L_x_69:
        /* <DEDUP_REMOVED lines=9> */
.L_x_72:
[----:B------:R-:W-:Y:S05]  /*3770*/  BSYNC B1 ;  /* 0x0000000000017941 */ /* 0x000fea0003800000 */
.L_x_71:
        /* <DEDUP_REMOVED lines=10> */
.L_x_74:
[----:B------:R-:W-:Y:S05]  /*3820*/  BSYNC B1 ;  /* 0x0000000000017941 */ /* 0x000fea0003800000 */
.L_x_73:
        /* <DEDUP_REMOVED lines=10> */
.L_x_76:
[----:B------:R-:W-:Y:S05]  /*38d0*/  BSYNC B1 ;  /* 0x0000000000017941 */ /* 0x000fea0003800000 */
.L_x_75:
        /* <DEDUP_REMOVED lines=9> */
.L_x_78:
[----:B------:R-:W-:Y:S05]  /*3970*/  BSYNC B1 ;  /* 0x0000000000017941 */ /* 0x000fea0003800000 */
.L_x_77:
        /* <DEDUP_REMOVED lines=9> */
.L_x_80:
[----:B------:R-:W-:Y:S05]  /*3a10*/  BSYNC B1 ;  /* 0x0000000000017941 */ /* 0x000fea0003800000 */
.L_x_79:
        /* <DEDUP_REMOVED lines=10> */
.L_x_82:
[----:B------:R-:W-:Y:S05]  /*3ac0*/  BSYNC B1 ;  /* 0x0000000000017941 */ /* 0x000fea0003800000 */
.L_x_81:
        /* <DEDUP_REMOVED lines=10> */
.L_x_84:
[----:B------:R-:W-:Y:S05]  /*3b70*/  BSYNC B1 ;  /* 0x0000000000017941 */ /* 0x000fea0003800000 */
.L_x_83:
        /* <DEDUP_REMOVED lines=9> */
.L_x_86:
[----:B------:R-:W-:Y:S05]  /*3c10*/  BSYNC B1 ;  /* 0x0000000000017941 */ /* 0x000fea0003800000 */
.L_x_85:
        /* <DEDUP_REMOVED lines=9> */
.L_x_88:
[----:B------:R-:W-:Y:S05]  /*3cb0*/  BSYNC B1 ;  /* 0x0000000000017941 */ /* 0x000fea0003800000 */
.L_x_87:
        /* <DEDUP_REMOVED lines=10> */
.L_x_90:
[----:B------:R-:W-:Y:S05]  /*3d60*/  BSYNC B1 ;  /* 0x0000000000017941 */ /* 0x000fea0003800000 */
.L_x_89:
        /* <DEDUP_REMOVED lines=10> */
.L_x_92:
[----:B------:R-:W-:Y:S05]  /*3e10*/  BSYNC B1 ;  /* 0x0000000000017941 */ /* 0x000fea0003800000 */
.L_x_91:
        /* <DEDUP_REMOVED lines=9> */
.L_x_94:
[----:B------:R-:W-:Y:S05]  /*3eb0*/  BSYNC B1 ;  /* 0x0000000000017941 */ /* 0x000fea0003800000 */
.L_x_93:
        /* <DEDUP_REMOVED lines=9> */
.L_x_96:
[----:B------:R-:W-:Y:S05]  /*3f50*/  BSYNC B1 ;  /* 0x0000000000017941 */ /* 0x000fea0003800000 */
.L_x_95:
        /* <DEDUP_REMOVED lines=10> */
.L_x_98:
[----:B------:R-:W-:Y:S05]  /*4000*/  BSYNC B1 ;  /* 0x0000000000017941 */ /* 0x000fea0003800000 */
.L_x_97:
        /* <DEDUP_REMOVED lines=10> */
.L_x_100:
[----:B------:R-:W-:Y:S05]  /*40b0*/  BSYNC B1 ;  /* 0x0000000000017941 */ /* 0x000fea0003800000 */
.L_x_99:
        /* <DEDUP_REMOVED lines=9> */
.L_x_102:
[----:B------:R-:W-:Y:S05]  /*4150*/  BSYNC B1 ;  /* 0x0000000000017941 */ /* 0x000fea0003800000 */
.L_x_101:
        /* <DEDUP_REMOVED lines=9> */
.L_x_104:
[----:B------:R-:W-:Y:S05]  /*41f0*/  BSYNC B1 ;  /* 0x0000000000017941 */ /* 0x000fea0003800000 */
.L_x_103:
        /* <DEDUP_REMOVED lines=10> */
.L_x_106:
[----:B------:R-:W-:Y:S05]  /*42a0*/  BSYNC B1 ;  /* 0x0000000000017941 */ /* 0x000fea0003800000 */
.L_x_105:
        /* <DEDUP_REMOVED lines=10> */
.L_x_108:
[----:B------:R-:W-:Y:S05]  /*4350*/  BSYNC B1 ;  /* 0x0000000000017941 */ /* 0x000fea0003800000 */
.L_x_107:
        /* <DEDUP_REMOVED lines=9> */
.L_x_110:
[----:B------:R-:W-:Y:S05]  /*43f0*/  BSYNC B1 ;  /* 0x0000000000017941 */ /* 0x000fea0003800000 */
.L_x_109:
        /* <DEDUP_REMOVED lines=9> */
.L_x_112:
[----:B------:R-:W-:Y:S05]  /*4490*/  BSYNC B1 ;  /* 0x0000000000017941 */ /* 0x000fea0003800000 */
.L_x_111:
        /* <DEDUP_REMOVED lines=10> */
.L_x_114:
[----:B------:R-:W-:Y:S05]  /*4540*/  BSYNC B1 ;  /* 0x0000000000017941 */ /* 0x000fea0003800000 */
.L_x_113:
        /* <DEDUP_REMOVED lines=10> */
.L_x_116:
[----:B------:R-:W-:Y:S05]  /*45f0*/  BSYNC B1 ;  /* 0x0000000000017941 */ /* 0x000fea0003800000 */
.L_x_115:
        /* <DEDUP_REMOVED lines=9> */
.L_x_118:
[----:B------:R-:W-:Y:S05]  /*4690*/  BSYNC B1 ;  /* 0x0000000000017941 */ /* 0x000fea0003800000 */
.L_x_117:
        /* <DEDUP_REMOVED lines=9> */
.L_x_120:
[----:B------:R-:W-:Y:S05]  /*4730*/  BSYNC B1 ;  /* 0x0000000000017941 */ /* 0x000fea0003800000 */
.L_x_119:
        /* <DEDUP_REMOVED lines=10> */
.L_x_122:
[----:B------:R-:W-:Y:S05]  /*47e0*/  BSYNC B1 ;  /* 0x0000000000017941 */ /* 0x000fea0003800000 */
.L_x_121:
        /* <DEDUP_REMOVED lines=10> */
.L_x_124:
[----:B------:R-:W-:Y:S05]  /*4890*/  BSYNC B1 ;  /* 0x0000000000017941 */ /* 0x000fea0003800000 */
.L_x_123:
        /* <DEDUP_REMOVED lines=9> */
.L_x_126:
[----:B------:R-:W-:Y:S05]  /*4930*/  BSYNC B1 ;  /* 0x0000000000017941 */ /* 0x000fea0003800000 */
.L_x_125:
        /* <DEDUP_REMOVED lines=9> */
.L_x_128:
[----:B------:R-:W-:Y:S05]  /*49d0*/  BSYNC B1 ;  /* 0x0000000000017941 */ /* 0x000fea0003800000 */
.L_x_127:
        /* <DEDUP_REMOVED lines=10> */
.L_x_130:
[----:B------:R-:W-:Y:S05]  /*4a80*/  BSYNC B1 ;  /* 0x0000000000017941 */ /* 0x000fea0003800000 */
.L_x_129:
        /* <DEDUP_REMOVED lines=10> */
.L_x_132:
[----:B------:R-:W-:Y:S05]  /*4b30*/  BSYNC B1 ;  /* 0x0000000000017941 */ /* 0x000fea0003800000 */
.L_x_131:
        /* <DEDUP_REMOVED lines=9> */
.L_x_134:
[----:B------:R-:W-:Y:S05]  /*4bd0*/  BSYNC B1 ;  /* 0x0000000000017941 */ /* 0x000fea0003800000 */
.L_x_133:
        /* <DEDUP_REMOVED lines=9> */
.L_x_136:
[----:B------:R-:W-:Y:S05]  /*4c70*/  BSYNC B1 ;  /* 0x0000000000017941 */ /* 0x000fea0003800000 */
.L_x_135:
        /* <DEDUP_REMOVED lines=10> */
.L_x_138:
[----:B------:R-:W-:Y:S05]  /*4d20*/  BSYNC B1 ;  /* 0x0000000000017941 */ /* 0x000fea0003800000 */
.L_x_137:
        /* <DEDUP_REMOVED lines=10> */
.L_x_140:
[----:B------:R-:W-:Y:S05]  /*4dd0*/  BSYNC B1 ;  /* 0x0000000000017941 */ /* 0x000fea0003800000 */
.L_x_139:
        /* <DEDUP_REMOVED lines=9> */
.L_x_142:
[----:B------:R-:W-:Y:S05]  /*4e70*/  BSYNC B1 ;  /* 0x0000000000017941 */ /* 0x000fea0003800000 */
.L_x_141:
        /* <DEDUP_REMOVED lines=9> */
.L_x_144:
[----:B------:R-:W-:Y:S05]  /*4f10*/  BSYNC B1 ;  /* 0x0000000000017941 */ /* 0x000fea0003800000 */
.L_x_143:
        /* <DEDUP_REMOVED lines=10> */
.L_x_146:
[----:B------:R-:W-:Y:S05]  /*4fc0*/  BSYNC B1 ;  /* 0x0000000000017941 */ /* 0x000fea0003800000 */
.L_x_145:
        /* <DEDUP_REMOVED lines=10> */
.L_x_148:
[----:B------:R-:W-:Y:S05]  /*5070*/  BSYNC B1 ;  /* 0x0000000000017941 */ /* 0x000fea0003800000 */
.L_x_147:
        /* <DEDUP_REMOVED lines=9> */
.L_x_150:
[----:B------:R-:W-:Y:S05]  /*5110*/  BSYNC B1 ;  /* 0x0000000000017941 */ /* 0x000fea0003800000 */
.L_x_149:
        /* <DEDUP_REMOVED lines=9> */
.L_x_152:
[----:B------:R-:W-:Y:S05]  /*51b0*/  BSYNC B1 ;  /* 0x0000000000017941 */ /* 0x000fea0003800000 */
.L_x_151:
        /* <DEDUP_REMOVED lines=10> */
.L_x_154:
[----:B------:R-:W-:Y:S05]  /*5260*/  BSYNC B1 ;  /* 0x0000000000017941 */ /* 0x000fea0003800000 */
.L_x_153:
        /* <DEDUP_REMOVED lines=10> */
.L_x_156:
[----:B------:R-:W-:Y:S05]  /*5310*/  BSYNC B1 ;  /* 0x0000000000017941 */ /* 0x000fea0003800000 */
.L_x_155:
[----:B0---45:R-:W-:Y:S01]  /*5320*/  HADD2.F32 R2, -RZ, R15.H0_H0 ;  /* 0x2000000fff027230 */ /* 0x031fe20000004100 */
        /* <DEDUP_REMOVED lines=8> */
.L_x_158:
[----:B------:R-:W-:Y:S05]  /*53b0*/  BSYNC B1 ;  /* 0x0000000000017941 */ /* 0x000fea0003800000 */
.L_x_157:
[----:B0----5:R-:W-:Y:S01]  /*53c0*/  HADD2.F32 R2, -RZ, R15.H0_H0 ;  /* 0x2000000fff027230 */ /* 0x021fe20000004100 */
[----:B------:R-:W-:Y:S01]  /*53d0*/  ISETP.GT.AND P1, PT, R0, 0x8, P1 ;  /* 0x000000080000780c */ /* 0x000fe20000f24270 */
[----:B------:R-:W-:Y:S03]  /*53e0*/  BSSY B1, `(.L_x_159) ;  /* 0x000000a000017945 */ /* 0x000fe60003800000 */
[----:B------:R-:W-:Y:S01]  /*53f0*/  FMUL R3, R2, R89 ;  /* 0x0000005902037220 */ /* 0x000fe20000400000 */
[----:B------:R-:W-:-:S03]  /*5400*/  @P0 IMAD.MOV.U32 R2, RZ, RZ, R8 ;  /* 0x000000ffff020224 */ /* 0x000fc600078e0008 */
[----:B------:R-:W-:-:S05]  /*5410*/  FFMA R3, R86, R88, R3 ;  /* 0x0000005856037223 */ /* 0x000fca0000000003 */
[----:B------:R-:W-:-:S04]  /*5420*/  F2FP.F16.F32.PACK_AB R3, RZ, R3 ;  /* 0x00000003ff03723e */ /* 0x000fc800000000ff */
[----:B------:R-:W-:Y:S01]  /*5430*/  PRMT R6, R3, 0x7610, R6 ;  /* 0x0000761003067816 */ /* 0x000fe20000000006 */
[----:B------:R-:W-:-:S05]  /*5440*/  @P0 IMAD.MOV.U32 R3, RZ, RZ, R9 ;  /* 0x000000ffff030224 */ /* 0x000fca00078e0009 */
[----:B------:R0:W-:Y:S01]  /*5450*/  @P0 STG.E.U16 desc[UR54][R2.64+0xf0], R6 ;  /* 0x0000f00602000986 */ /* 0x0001e2000c101536 */
[----:B------:R-:W-:Y:S05]  /*5460*/  @!P1 BRA `(.L_x_160) ;  /* 0x0000000000049947 */ /* 0x000fea0003800000 */
[----:B------:R0:W5:Y:S02]  /*5470*/  LDG.E.LTC128B.U16 R15, desc[UR54][R4.64+0xf2] ;  /* 0x0000f236040f7981 */ /* 0x000164000c1e1520 */
.L_x_160:
[----:B------:R-:W-:Y:S05]  /*5480*/  BSYNC B1 ;  /* 0x0000000000017941 */ /* 0x000fea0003800000 */
.L_x_159:
[----:B------:R-:W-:Y:S05]  /*5490*/  @!P1 BRA `(.L_x_161) ;  /* 0x0000001000b09947 */ /* 0x000fea0003800000 */
[----:B-----5:R-:W-:-:S05]  /*54a0*/  HADD2.F32 R0, -RZ, R15.H0_H0 ;  /* 0x2000000fff007230 */ /* 0x020fca0000004100 */
[----:B------:R-:W-:-:S04]  /*54b0*/  FMUL R0, R0, R89 ;  /* 0x0000005900007220 */ /* 0x000fc80000400000 */
[----:B------:R-:W-:-:S05]  /*54c0*/  FFMA R0, R87, R88, R0 ;  /* 0x0000005857007223 */ /* 0x000fca0000000000 */
[----:B------:R-:W-:-:S05]  /*54d0*/  F2FP.F16.F32.PACK_AB R0, RZ, R0 ;  /* 0x00000000ff00723e */ /* 0x000fca00000000ff */
[----:B------:R0:W-:Y:S01]  /*54e0*/  STG.E.U16 desc[UR54][R8.64+0xf2], R0 ;  /* 0x0000f20008007986 */ /* 0x0001e2000c101536 */
[----:B------:R-:W-:Y:S05]  /*54f0*/  BRA `(.L_x_161) ;  /* 0x0000001000987947 */ /* 0x000fea0003800000 */
.L_x_36:
[----:B------:R-:W-:Y:S01]  /*5500*/  ISETP.GT.AND P3, PT, R14, 0x1, PT ;  /* 0x000000010e00780c */ /* 0x000fe20003f64270 */
[----:B------:R-:W-:Y:S01]  /*5510*/  ULDC.64 UR4, c[0x0][0x5c0] ;  /* 0x0001700000047ab9 */ /* 0x000fe20000000a00 */
[-C--:B------:R-:W-:Y:S01]  /*5520*/  FMUL R24, R24, R88.reuse ;  /* 0x0000005818187220 */ /* 0x080fe20000400000 */
[-C--:B------:R-:W-:Y:S01]  /*5530*/  FMUL R25, R25, R88.reuse ;  /* 0x0000005819197220 */ /* 0x080fe20000400000 */
[----:B------:R-:W-:Y:S01]  /*5540*/  ISETP.GT.AND P1, PT, R0, RZ, P3 ;  /* 0x000000ff0000720c */ /* 0x000fe20001f24270 */
[-C--:B------:R-:W-:Y:S01]  /*5550*/  FMUL R26, R26, R88.reuse ;  /* 0x000000581a1a7220 */ /* 0x080fe20000400000 */
[----:B------:R-:W-:Y:S01]  /*5560*/  LEA R2, P4, R102, UR4, 0x1 ;  /* 0x0000000466027c11 */ /* 0x000fe2000f8808ff */
[----:B------:R-:W-:Y:S01]  /*5570*/  FMUL R27, R27, R88 ;  /* 0x000000581b1b7220 */ /* 0x000fe20000400000 */
[----:B------:R-:W-:Y:S01]  /*5580*/  F2FP.F16.F32.PACK_AB R24, RZ, R24 ;  /* 0x00000018ff18723e */ /* 0x000fe200000000ff */
[-C--:B------:R-:W-:Y:S01]  /*5590*/  FMUL R28, R28, R88.reuse ;  /* 0x000000581c1c7220 */ /* 0x080fe20000400000 */
[----:B------:R-:W-:Y:S01]  /*55a0*/  LEA.HI.X R3, R102, UR5, R7, 0x1, P4 ;  /* 0x0000000566037c11 */ /* 0x000fe2000a0f0c07 */
[-C--:B------:R-:W-:Y:S01]  /*55b0*/  FMUL R29, R29, R88.reuse ;  /* 0x000000581d1d7220 */ /* 0x080fe20000400000 */
[----:B------:R-:W-:Y:S01]  /*55c0*/  F2FP.F16.F32.PACK_AB R25, RZ, R25 ;  /* 0x00000019ff19723e */ /* 0x000fe200000000ff */
[-C--:B------:R-:W-:Y:S01]  /*55d0*/  FMUL R30, R30, R88.reuse ;  /* 0x000000581e1e7220 */ /* 0x080fe20000400000 */
[----:B------:R-:W-:Y:S01]  /*55e0*/  SHF.L.U64.HI R5, R95, 0x1, R94 ;  /* 0x000000015f057819 */ /* 0x000fe2000001025e */
[----:B------:R-:W-:Y:S01]  /*55f0*/  @P2 STG.E.U16 desc[UR54][R2.64], R24 ;  /* 0x0000001802002986 */ /* 0x000fe2000c101536 */
[----:B------:R-:W-:Y:S01]  /*5600*/  ISETP.GT.AND P2, PT, R0, 0x8, P0 ;  /* 0x000000080000780c */ /* 0x000fe20000744270 */
[----:B------:R-:W-:Y:S01]  /*5610*/  FMUL R31, R31, R88 ;  /* 0x000000581f1f7220 */ /* 0x000fe20000400000 */
[----:B------:R-:W-:Y:S01]  /*5620*/  LEA R4, P5, R95, R2, 0x1 ;  /* 0x000000025f047211 */ /* 0x000fe200078a08ff */
[----:B------:R-:W-:Y:S01]  /*5630*/  @P1 STG.E.U16 desc[UR54][R2.64+0x2], R25 ;  /* 0x0000021902001986 */ /* 0x000fe2000c101536 */
[----:B------:R-:W-:Y:S01]  /*5640*/  ISETP.GT.AND P1, PT, R14, 0x8, PT ;  /* 0x000000080e00780c */ /* 0x000fe20003f24270 */
[-C--:B------:R-:W-:Y:S01]  /*5650*/  FMUL R32, R32, R88.reuse ;  /* 0x0000005820207220 */ /* 0x080fe20000400000 */
[----:B------:R-:W-:Y:S01]  /*5660*/  ISETP.GT.AND P3, PT, R0, 0x8, P3 ;  /* 0x000000080000780c */ /* 0x000fe20001f64270 */
[----:B------:R-:W-:Y:S01]  /*5670*/  IMAD.X R5, R5, 0x1, R3, P5 ;  /* 0x0000000105057824 */ /* 0x000fe200028e0603 */
[----:B------:R-:W-:Y:S01]  /*5680*/  ISETP.GT.AND P0, PT, R14, 0x9, PT ;  /* 0x000000090e00780c */ /* 0x000fe20003f04270 */
[-C--:B------:R-:W-:Y:S01]  /*5690*/  FMUL R33, R33, R88.reuse ;  /* 0x0000005821217220 */ /* 0x080fe20000400000 */
[----:B------:R-:W-:Y:S01]  /*56a0*/  ISETP.GT.AND P4, PT, R0, RZ, P1 ;  /* 0x000000ff0000720c */ /* 0x000fe20000f84270 */
[-C--:B------:R-:W-:Y:S01]  /*56b0*/  FMUL R34, R34, R88.reuse ;  /* 0x0000005822227220 */ /* 0x080fe20000400000 */
[----:B------:R-:W-:Y:S01]  /*56c0*/  ISETP.GT.AND P5, PT, R0, RZ, P0 ;  /* 0x000000ff0000720c */ /* 0x000fe200007a4270 */
[----:B------:R-:W-:Y:S01]  /*56d0*/  FMUL R35, R35, R88 ;  /* 0x0000005823237220 */ /* 0x000fe20000400000 */
[----:B------:R-:W-:Y:S01]  /*56e0*/  F2FP.F16.F32.PACK_AB R26, RZ, R26 ;  /* 0x0000001aff1a723e */ /* 0x000fe200000000ff */
[-C--:B------:R-:W-:Y:S01]  /*56f0*/  FMUL R36, R36, R88.reuse ;  /* 0x0000005824247220 */ /* 0x080fe20000400000 */
[----:B------:R-:W-:Y:S01]  /*5700*/  F2FP.F16.F32.PACK_AB R27, RZ, R27 ;  /* 0x0000001bff1b723e */ /* 0x000fe200000000ff */
[----:B------:R-:W-:Y:S01]  /*5710*/  FMUL R37, R37, R88 ;  /* 0x0000005825257220 */ /* 0x000fe20000400000 */
[----:B------:R-:W-:Y:S01]  /*5720*/  F2FP.F16.F32.PACK_AB R28, RZ, R28 ;  /* 0x0000001cff1c723e */ /* 0x000fe200000000ff */
[----:B------:R-:W-:Y:S01]  /*5730*/  @P2 STG.E.U16 desc[UR54][R4.64], R26 ;  /* 0x0000001a04002986 */ /* 0x000fe2000c101536 */
[----:B------:R-:W-:Y:S01]  /*5740*/  ISETP.GT.AND P1, PT, R0, 0x8, P1 ;  /* 0x000000080000780c */ /* 0x000fe20000f24270 */
[-C--:B------:R-:W-:Y:S01]  /*5750*/  FMUL R38, R38, R88.reuse ;  /* 0x0000005826267220 */ /* 0x080fe20000400000 */
[----:B------:R-:W-:Y:S01]  /*5760*/  F2FP.F16.F32.PACK_AB R29, RZ, R29 ;  /* 0x0000001dff1d723e */ /* 0x000fe200000000ff */
[----:B------:R-:W-:Y:S01]  /*5770*/  @P3 STG.E.U16 desc[UR54][R4.64+0x2], R27 ;  /* 0x0000021b04003986 */ /* 0x000fe2000c101536 */
[----:B------:R-:W-:Y:S01]  /*5780*/  ISETP.GT.AND P3, PT, R14, 0x10, PT ;  /* 0x000000100e00780c */ /* 0x000fe20003f64270 */
[-C--:B------:R-:W-:Y:S01]  /*5790*/  FMUL R39, R39, R88.reuse ;  /* 0x0000005827277220 */ /* 0x080fe20000400000 */
[----:B------:R-:W-:Y:S01]  /*57a0*/  ISETP.GT.AND P2, PT, R0, 0x8, P0 ;  /* 0x000000080000780c */ /* 0x000fe20000744270 */
[----:B------:R-:W-:Y:S01]  /*57b0*/  @P4 STG.E.U16 desc[UR54][R2.64+0x10], R28 ;  /* 0x0000101c02004986 */ /* 0x000fe2000c101536 */
[----:B------:R-:W-:Y:S01]  /*57c0*/  ISETP.GT.AND P0, PT, R14, 0x11, PT ;  /* 0x000000110e00780c */ /* 0x000fe20003f04270 */
[-C--:B------:R-:W-:Y:S01]  /*57d0*/  FMUL R40, R40, R88.reuse ;  /* 0x0000005828287220 */ /* 0x080fe20000400000 */
[C---:B------:R-:W-:Y:S01]  /*57e0*/  ISETP.GT.AND P4, PT, R0.reuse, RZ, P3 ;  /* 0x000000ff0000720c */ /* 0x040fe20001f84270 */
[----:B------:R-:W-:Y:S01]  /*57f0*/  @P5 STG.E.U16 desc[UR54][R2.64+0x12], R29 ;  /* 0x0000121d02005986 */ /* 0x000fe2000c101536 */
        /* <DEDUP_REMOVED lines=153> */
[----:B------:R-:W-:Y:S01]  /*6190*/  FMUL R87, R87, R88 ;  /* 0x0000005857577220 */ /* 0x000fe20000400000 */
[----:B------:R-:W-:Y:S01]  /*61a0*/  ISETP.GT.AND P2, PT, R0, 0x8, P0 ;  /* 0x000000080000780c */ /* 0x000fe20000744270 */
[----:B------:R-:W-:Y:S01]  /*61b0*/  @P4 STG.E.U16 desc[UR54][R2.64+0x90], R60 ;  /* 0x0000903c02004986 */ /* 0x000fe2000c101536 */
[----:B------:R-:W-:-:S02]  /*61c0*/  ISETP.GT.AND P0, PT, R14, 0x51, PT ;  /* 0x000000510e00780c */ /* 0x000fc40003f04270 */
[C---:B------:R-:W-:Y:S01]  /*61d0*/  ISETP.GT.AND P4, PT, R0.reuse, RZ, P3 ;  /* 0x000000ff0000720c */ /* 0x040fe20001f84270 */
[----:B------:R-:W-:Y:S01]  /*61e0*/  @P5 STG.E.U16 desc[UR54][R2.64+0x92], R61 ;  /* 0x0000923d02005986 */ /* 0x000fe2000c101536 */
[C---:B------:R-:W-:Y:S02]  /*61f0*/  ISETP.GT.AND P5, PT, R0.reuse, RZ, P0 ;  /* 0x000000ff0000720c */ /* 0x040fe400007a4270 */
[----:B------:R-:W-:Y:S02]  /*6200*/  F2FP.F16.F32.PACK_AB R62, RZ, R62 ;  /* 0x0000003eff3e723e */ /* 0x000fe400000000ff */
[----:B------:R-:W-:Y:S02]  /*6210*/  F2FP.F16.F32.PACK_AB R63, RZ, R63 ;  /* 0x0000003fff3f723e */ /* 0x000fe400000000ff */
[----:B------:R-:W-:Y:S01]  /*6220*/  F2FP.F16.F32.PACK_AB R64, RZ, R64 ;  /* 0x00000040ff40723e */ /* 0x000fe200000000ff */
[----:B------:R-:W-:Y:S01]  /*6230*/  @P1 STG.E.U16 desc[UR54][R4.64+0x90], R62 ;  /* 0x0000903e04001986 */ /* 0x000fe2000c101536 */
[----:B------:R-:W-:-:S02]  /*6240*/  ISETP.GT.AND P1, PT, R0, 0x8, P3 ;  /* 0x000000080000780c */ /* 0x000fc40001f24270 */
[----:B------:R-:W-:Y:S01]  /*6250*/  F2FP.F16.F32.PACK_AB R65, RZ, R65 ;  /* 0x00000041ff41723e */ /* 0x000fe200000000ff */
[----:B------:R-:W-:Y:S01]  /*6260*/  @P2 STG.E.U16 desc[UR54][R4.64+0x92], R63 ;  /* 0x0000923f04002986 */ /* 0x000fe2000c101536 */
[----:B------:R-:W-:Y:S02]  /*6270*/  ISETP.GT.AND P2, PT, R14, 0x58, PT ;  /* 0x000000580e00780c */ /* 0x000fe40003f44270 */
[----:B------:R-:W-:Y:S01]  /*6280*/  ISETP.GT.AND P0, PT, R0, 0x8, P0 ;  /* 0x000000080000780c */ /* 0x000fe20000704270 */
[----:B------:R-:W-:Y:S01]  /*6290*/  @P4 STG.E.U16 desc[UR54][R2.64+0xa0], R64 ;  /* 0x0000a04002004986 */ /* 0x000fe2000c101536 */
[----:B------:R-:W-:Y:S02]  /*62a0*/  ISETP.GT.AND P3, PT, R14, 0x59, PT ;  /* 0x000000590e00780c */ /* 0x000fe40003f64270 */
[C---:B------:R-:W-:Y:S01]  /*62b0*/  ISETP.GT.AND P4, PT, R0.reuse, RZ, P2 ;  /* 0x000000ff0000720c */ /* 0x040fe20001784270 */
[----:B------:R-:W-:Y:S01]  /*62c0*/  @P5 STG.E.U16 desc[UR54][R2.64+0xa2], R65 ;  /* 0x0000a24102005986 */ /* 0x000fe2000c101536 */
[----:B------:R-:W-:-:S02]  /*62d0*/  ISETP.GT.AND P5, PT, R0, RZ, P3 ;  /* 0x000000ff0000720c */ /* 0x000fc40001fa4270 */
[----:B------:R-:W-:Y:S02]  /*62e0*/  F2FP.F16.F32.PACK_AB R66, RZ, R66 ;  /* 0x00000042ff42723e */ /* 0x000fe400000000ff */
[----:B------:R-:W-:Y:S02]  /*62f0*/  F2FP.F16.F32.PACK_AB R67, RZ, R67 ;  /* 0x00000043ff43723e */ /* 0x000fe400000000ff */
[----:B------:R-:W-:Y:S01]  /*6300*/  F2FP.F16.F32.PACK_AB R68, RZ, R68 ;  /* 0x00000044ff44723e */ /* 0x000fe200000000ff */
[----:B------:R-:W-:Y:S01]  /*6310*/  @P1 STG.E.U16 desc[UR54][R4.64+0xa0], R66 ;  /* 0x0000a04204001986 */ /* 0x000fe2000c101536 */
[C---:B------:R-:W-:Y:S02]  /*6320*/  ISETP.GT.AND P1, PT, R0.reuse, 0x8, P2 ;  /* 0x000000080000780c */ /* 0x040fe40001724270 */
[----:B------:R-:W-:Y:S01]  /*6330*/  F2FP.F16.F32.PACK_AB R69, RZ, R69 ;  /* 0x00000045ff45723e */ /* 0x000fe200000000ff */
[----:B------:R-:W-:Y:S01]  /*6340*/  @P0 STG.E.U16 desc[UR54][R4.64+0xa2], R67 ;  /* 0x0000a24304000986 */ /* 0x000fe2000c101536 */
[----:B------:R-:W-:-:S02]  /*6350*/  ISETP.GT.AND P2, PT, R0, 0x8, P3 ;  /* 0x000000080000780c */ /* 0x000fc40001f44270 */
[C---:B------:R-:W-:Y:S01]  /*6360*/  ISETP.GT.AND P3, PT, R14.reuse, 0x60, PT ;  /* 0x000000600e00780c */ /* 0x040fe20003f64270 */
[----:B------:R-:W-:Y:S01]  /*6370*/  @P4 STG.E.U16 desc[UR54][R2.64+0xb0], R68 ;  /* 0x0000b04402004986 */ /* 0x000fe2000c101536 */
[----:B------:R-:W-:Y:S02]  /*6380*/  ISETP.GT.AND P0, PT, R14, 0x61, PT ;  /* 0x000000610e00780c */ /* 0x000fe40003f04270 */
[C---:B------:R-:W-:Y:S01]  /*6390*/  ISETP.GT.AND P4, PT, R0.reuse, RZ, P3 ;  /* 0x000000ff0000720c */ /* 0x040fe20001f84270 */
[----:B------:R-:W-:Y:S01]  /*63a0*/  @P5 STG.E.U16 desc[UR54][R2.64+0xb2], R69 ;  /* 0x0000b24502005986 */ /* 0x000fe2000c101536 */
[----:B------:R-:W-:Y:S02]  /*63b0*/  ISETP.GT.AND P5, PT, R0, RZ, P0 ;  /* 0x000000ff0000720c */ /* 0x000fe400007a4270 */
[----:B------:R-:W-:Y:S02]  /*63c0*/  F2FP.F16.F32.PACK_AB R70, RZ, R70 ;  /* 0x00000046ff46723e */ /* 0x000fe400000000ff */
[----:B------:R-:W-:-:S02]  /*63d0*/  F2FP.F16.F32.PACK_AB R71, RZ, R71 ;  /* 0x00000047ff47723e */ /* 0x000fc400000000ff */
[----:B------:R-:W-:Y:S01]  /*63e0*/  F2FP.F16.F32.PACK_AB R72, RZ, R72 ;  /* 0x00000048ff48723e */ /* 0x000fe200000000ff */
[----:B------:R-:W-:Y:S01]  /*63f0*/  @P1 STG.E.U16 desc[UR54][R4.64+0xb0], R70 ;  /* 0x0000b04604001986 */ /* 0x000fe2000c101536 */
[----:B------:R-:W-:Y:S02]  /*6400*/  F2FP.F16.F32.PACK_AB R73, RZ, R73 ;  /* 0x00000049ff49723e */ /* 0x000fe400000000ff */
[C---:B------:R-:W-:Y:S01]  /*6410*/  ISETP.GT.AND P1, PT, R0.reuse, 0x8, P3 ;  /* 0x000000080000780c */ /* 0x040fe20001f24270 */
[----:B------:R-:W-:Y:S01]  /*6420*/  @P2 STG.E.U16 desc[UR54][R4.64+0xb2], R71 ;  /* 0x0000b24704002986 */ /* 0x000fe2000c101536 */
[----:B------:R-:W-:Y:S02]  /*6430*/  ISETP.GT.AND P0, PT, R0, 0x8, P0 ;  /* 0x000000080000780c */ /* 0x000fe40000704270 */
[----:B------:R-:W-:Y:S01]  /*6440*/  F2FP.F16.F32.PACK_AB R74, RZ, R74 ;  /* 0x0000004aff4a723e */ /* 0x000fe200000000ff */
[----:B------:R-:W-:Y:S01]  /*6450*/  @P4 STG.E.U16 desc[UR54][R2.64+0xc0], R72 ;  /* 0x0000c04802004986 */ /* 0x000fe2000c101536 */
[----:B------:R-:W-:-:S02]  /*6460*/  ISETP.GT.AND P4, PT, R14, 0x68, PT ;  /* 0x000000680e00780c */ /* 0x000fc40003f84270 */
[----:B------:R-:W-:Y:S01]  /*6470*/  F2FP.F16.F32.PACK_AB R75, RZ, R75 ;  /* 0x0000004bff4b723e */ /* 0x000fe200000000ff */
[----:B------:R-:W-:Y:S01]  /*6480*/  @P5 STG.E.U16 desc[UR54][R2.64+0xc2], R73 ;  /* 0x0000c24902005986 */ /* 0x000fe2000c101536 */
[----:B------:R-:W-:Y:S02]  /*6490*/  ISETP.GT.AND P5, PT, R14, 0x69, PT ;  /* 0x000000690e00780c */ /* 0x000fe40003fa4270 */
[C---:B------:R-:W-:Y:S01]  /*64a0*/  ISETP.GT.AND P2, PT, R0.reuse, RZ, P4 ;  /* 0x000000ff0000720c */ /* 0x040fe20002744270 */
[----:B------:R-:W-:Y:S01]  /*64b0*/  @P1 STG.E.U16 desc[UR54][R4.64+0xc0], R74 ;  /* 0x0000c04a04001986 */ /* 0x000fe2000c101536 */
[----:B------:R-:W-:Y:S02]  /*64c0*/  ISETP.GT.AND P6, PT, R0, RZ, P5 ;  /* 0x000000ff0000720c */ /* 0x000fe40002fc4270 */
[----:B------:R-:W-:Y:S01]  /*64d0*/  F2FP.F16.F32.PACK_AB R76, RZ, R76 ;  /* 0x0000004cff4c723e */ /* 0x000fe200000000ff */
[----:B------:R-:W-:Y:S01]  /*64e0*/  @P0 STG.E.U16 desc[UR54][R4.64+0xc2], R75 ;  /* 0x0000c24b04000986 */ /* 0x000fe2000c101536 */
[----:B------:R-:W-:-:S02]  /*64f0*/  F2FP.F16.F32.PACK_AB R77, RZ, R77 ;  /* 0x0000004dff4d723e */ /* 0x000fc400000000ff */
[----:B------:R-:W-:Y:S02]  /*6500*/  ISETP.GT.AND P3, PT, R14, 0x70, PT ;  /* 0x000000700e00780c */ /* 0x000fe40003f64270 */
[----:B------:R-:W-:Y:S02]  /*6510*/  ISETP.GT.AND P4, PT, R0, 0x8, P4 ;  /* 0x000000080000780c */ /* 0x000fe40002784270 */
[----:B------:R-:W-:Y:S01]  /*6520*/  F2FP.F16.F32.PACK_AB R78, RZ, R78 ;  /* 0x0000004eff4e723e */ /* 0x000fe200000000ff */
[----:B------:R-:W-:Y:S01]  /*6530*/  @P2 STG.E.U16 desc[UR54][R2.64+0xd0], R76 ;  /* 0x0000d04c02002986 */ /* 0x000fe2000c101536 */
[----:B------:R-:W-:Y:S02]  /*6540*/  ISETP.GT.AND P2, PT, R14, 0x71, PT ;  /* 0x000000710e00780c */ /* 0x000fe40003f44270 */
[----:B------:R-:W-:Y:S01]  /*6550*/  F2FP.F16.F32.PACK_AB R79, RZ, R79 ;  /* 0x0000004fff4f723e */ /* 0x000fe200000000ff */
[----:B------:R-:W-:Y:S01]  /*6560*/  @P6 STG.E.U16 desc[UR54][R2.64+0xd2], R77 ;  /* 0x0000d24d02006986 */ /* 0x000fe2000c101536 */
[----:B------:R-:W-:-:S02]  /*6570*/  ISETP.GT.AND P6, PT, R0, 0x8, P5 ;  /* 0x000000080000780c */ /* 0x000fc40002fc4270 */
[----:B------:R-:W-:Y:S02]  /*6580*/  ISETP.GT.AND P5, PT, R0, RZ, P3 ;  /* 0x000000ff0000720c */ /* 0x000fe40001fa4270 */
[----:B------:R-:W-:Y:S01]  /*6590*/  F2FP.F16.F32.PACK_AB R80, RZ, R80 ;  /* 0x00000050ff50723e */ /* 0x000fe200000000ff */
[----:B------:R-:W-:Y:S01]  /*65a0*/  @P4 STG.E.U16 desc[UR54][R4.64+0xd0], R78 ;  /* 0x0000d04e04004986 */ /* 0x000fe2000c101536 */
[C---:B------:R-:W-:Y:S02]  /*65b0*/  ISETP.GT.AND P1, PT, R14.reuse, 0x78, PT ;  /* 0x000000780e00780c */ /* 0x040fe40003f24270 */
[----:B------:R-:W-:Y:S02]  /*65c0*/  ISETP.GT.AND P0, PT, R14, 0x79, PT ;  /* 0x000000790e00780c */ /* 0x000fe40003f04270 */
[C---:B------:R-:W-:Y:S02]  /*65d0*/  ISETP.GT.AND P4, PT, R0.reuse, RZ, P2 ;  /* 0x000000ff0000720c */ /* 0x040fe40001784270 */
[C---:B------:R-:W-:Y:S01]  /*65e0*/  ISETP.GT.AND P3, PT, R0.reuse, 0x8, P3 ;  /* 0x000000080000780c */ /* 0x040fe20001f64270 */
[----:B------:R-:W-:Y:S01]  /*65f0*/  @P6 STG.E.U16 desc[UR54][R4.64+0xd2], R79 ;  /* 0x0000d24f04006986 */ /* 0x000fe2000c101536 */
[----:B------:R-:W-:-:S02]  /*6600*/  ISETP.GT.AND P2, PT, R0, 0x8, P2 ;  /* 0x000000080000780c */ /* 0x000fc40001744270 */
[C---:B------:R-:W-:Y:S01]  /*6610*/  ISETP.GT.AND P6, PT, R0.reuse, RZ, P0 ;  /* 0x000000ff0000720c */ /* 0x040fe200007c4270 */
[----:B------:R-:W-:Y:S01]  /*6620*/  @P5 STG.E.U16 desc[UR54][R2.64+0xe0], R80 ;  /* 0x0000e05002005986 */ /* 0x000fe2000c101536 */
[C---:B------:R-:W-:Y:S02]  /*6630*/  ISETP.GT.AND P5, PT, R0.reuse, RZ, P1 ;  /* 0x000000ff0000720c */ /* 0x040fe40000fa4270 */
[C---:B------:R-:W-:Y:S02]  /*6640*/  ISETP.GT.AND P1, PT, R0.reuse, 0x8, P1 ;  /* 0x000000080000780c */ /* 0x040fe40000f24270 */
[----:B------:R-:W-:Y:S02]  /*6650*/  F2FP.F16.F32.PACK_AB R81, RZ, R81 ;  /* 0x00000051ff51723e */ /* 0x000fe400000000ff */
[----:B------:R-:W-:Y:S02]  /*6660*/  F2FP.F16.F32.PACK_AB R82, RZ, R82 ;  /* 0x00000052ff52723e */ /* 0x000fe400000000ff */
[----:B------:R-:W-:Y:S01]  /*6670*/  F2FP.F16.F32.PACK_AB R83, RZ, R83 ;  /* 0x00000053ff53723e */ /* 0x000fe200000000ff */
[----:B------:R-:W-:Y:S01]  /*6680*/  @P4 STG.E.U16 desc[UR54][R2.64+0xe2], R81 ;  /* 0x0000e25102004986 */ /* 0x000fe2000c101536 */
[----:B------:R-:W-:-:S02]  /*6690*/  ISETP.GT.AND P0, PT, R0, 0x8, P0 ;  /* 0x000000080000780c */ /* 0x000fc40000704270 */
[----:B------:R-:W-:Y:S01]  /*66a0*/  F2FP.F16.F32.PACK_AB R84, RZ, R84 ;  /* 0x00000054ff54723e */ /* 0x000fe200000000ff */
[----:B------:R-:W-:Y:S01]  /*66b0*/  @P3 STG.E.U16 desc[UR54][R4.64+0xe0], R82 ;  /* 0x0000e05204003986 */ /* 0x000fe2000c101536 */
[----:B------:R-:W-:Y:S02]  /*66c0*/  F2FP.F16.F32.PACK_AB R85, RZ, R85 ;  /* 0x00000055ff55723e */ /* 0x000fe400000000ff */
[----:B------:R-:W-:Y:S01]  /*66d0*/  F2FP.F16.F32.PACK_AB R86, RZ, R86 ;  /* 0x00000056ff56723e */ /* 0x000fe200000000ff */
[----:B------:R-:W-:Y:S01]  /*66e0*/  @P2 STG.E.U16 desc[UR54][R4.64+0xe2], R83 ;  /* 0x0000e25304002986 */ /* 0x000fe2000c101536 */
[----:B------:R-:W-:-:S03]  /*66f0*/  F2FP.F16.F32.PACK_AB R87, RZ, R87 ;  /* 0x00000057ff57723e */ /* 0x000fc600000000ff */
[----:B------:R-:W-:Y:S04]  /*6700*/  @P5 STG.E.U16 desc[UR54][R2.64+0xf0], R84 ;  /* 0x0000f05402005986 */ /* 0x000fe8000c101536 */
[----:B------:R0:W-:Y:S02]  /*6710*/  @P6 STG.E.U16 desc[UR54][R2.64+0xf2], R85 ;  /* 0x0000f25502006986 */ /* 0x0001e4000c101536 */
[----:B0-----:R-:W-:Y:S02]  /*6720*/  @P1 IMAD.MOV.U32 R2, RZ, RZ, R4 ;  /* 0x000000ffff021224 */ /* 0x001fe400078e0004 */
[----:B------:R-:W-:-:S05]  /*6730*/  @P1 IMAD.MOV.U32 R3, RZ, RZ, R5 ;  /* 0x000000ffff031224 */ /* 0x000fca00078e0005 */
[----:B------:R0:W-:Y:S04]  /*6740*/  @P1 STG.E.U16 desc[UR54][R2.64+0xf0], R86 ;  /* 0x0000f05602001986 */ /* 0x0001e8000c101536 */
[----:B------:R0:W-:Y:S02]  /*6750*/  @P0 STG.E.U16 desc[UR54][R4.64+0xf2], R87 ;  /* 0x0000f25704000986 */ /* 0x0001e4000c101536 */
.L_x_161:
[----:B------:R-:W-:Y:S05]  /*6760*/  BSYNC B0 ;  /* 0x0000000000007941 */ /* 0x000fea0003800000 */
.L_x_35:
[----:B0-----:R-:W-:Y:S01]  /*6770*/  IMAD.U32 R2, RZ, RZ, UR52 ;  /* 0x00000034ff027e24 */ /* 0x001fe2000f8e00ff */
[----:B------:R-:W-:Y:S01]  /*6780*/  ULDC.64 UR4, c[0x0][0x650] ;  /* 0x0001940000047ab9 */ /* 0x000fe20000000a00 */
[----:B------:R-:W-:Y:S01]  /*6790*/  IMAD.U32 R3, RZ, RZ, UR53 ;  /* 0x00000035ff037e24 */ /* 0x000fe2000f8e00ff */
[----:B------:R0:W-:Y:S01]  /*67a0*/  SYNCS.ARRIVE.TRANS64.A1T0 RZ, [R98+UR50], RZ ;  /* 0x000000ff62ff79a7 */ /* 0x0001e20008100032 */
[----:B------:R-:W-:Y:S01]  /*67b0*/  PRMT R0, RZ, 0x7610, R0 ;  /* 0x00007610ff007816 */ /* 0x000fe20000000000 */
[----:B------:R-:W-:Y:S01]  /*67c0*/  IMAD.MOV.U32 R18, RZ, RZ, -0x1 ;  /* 0xffffffffff127424 */ /* 0x000fe200078e00ff */
[----:B------:R-:W-:Y:S01]  /*67d0*/  LEA R16, P0, R2, R16, 0x1 ;  /* 0x0000001002107211 */ /* 0x000fe200078008ff */
[----:B------:R-:W-:Y:S02]  /*67e0*/  IMAD.MOV.U32 R2, RZ, RZ, -0x1 ;  /* 0xffffffffff027424 */ /* 0x000fe400078e00ff */
[----:B------:R-:W-:Y:S01]  /*67f0*/  IMAD.MOV.U32 R19, RZ, RZ, -0x1 ;  /* 0xffffffffff137424 */ /* 0x000fe200078e00ff */
[----:B------:R-:W-:-:S02]  /*6800*/  IADD3.X R17, R17, UR41, RZ, P0, !PT ;  /* 0x0000002911117c10 */ /* 0x000fc400087fe4ff */
[----:B------:R-:W-:-:S04]  /*6810*/  ISETP.GE.U32.AND P0, PT, R16, UR4, PT ;  /* 0x0000000410007c0c */ /* 0x000fc8000bf06070 */
[----:B------:R-:W-:-:S13]  /*6820*/  ISETP.GE.U32.AND.EX P0, PT, R17, UR5, PT, P0 ;  /* 0x0000000511007c0c */ /* 0x000fda000bf06100 */
[----:B0-----:R-:W-:Y:S05]  /*6830*/  @P0 BRA `(.L_x_162) ;  /* 0x0000000400700947 */ /* 0x001fea0003800000 */
[----:B------:R-:W0:Y:S01]  /*6840*/  S2UR UR7, SR_CTAID.X ;  /* 0x00000000000779c3 */ /* 0x000e220000002500 */
[----:B------:R-:W-:Y:S01]  /*6850*/  ULDC.64 UR4, c[0x0][0x628] ;  /* 0x00018a0000047ab9 */ /* 0x000fe20000000a00 */
[----:B------:R-:W-:Y:S01]  /*6860*/  ULDC UR6, c[0x0][0x150] ;  /* 0x0000540000067ab9 */ /* 0x000fe20000000800 */
[----:B------:R-:W-:Y:S01]  /*6870*/  ISETP.NE.U32.AND P0, PT, RZ, UR4, PT ;  /* 0x00000004ff007c0c */ /* 0x000fe2000bf05070 */
[----:B------:R-:W-:Y:S01]  /*6880*/  ULDC UR15, c[0x0][0x630] ;  /* 0x00018c00000f7ab9 */ /* 0x000fe20000000800 */
[C---:B------:R-:W-:Y:S02]  /*6890*/  R2UR UR17, R16.reuse ;  /* 0x00000000101172ca */ /* 0x040fe400000e0000 */
[----:B------:R-:W-:Y:S01]  /*68a0*/  ISETP.NE.AND.EX P0, PT, RZ, UR5, PT, P0 ;  /* 0x00000005ff007c0c */ /* 0x000fe2000bf05300 */
[----:B------:R-:W1:Y:S01]  /*68b0*/  S2UR UR16, SR_CTAID.Y ;  /* 0x00000000001079c3 */ /* 0x000e620000002600 */
[----:B------:R-:W-:Y:S02]  /*68c0*/  R2UR UR12, R16 ;  /* 0x00000000100c72ca */ /* 0x000fe400000e0000 */
[----:B------:R-:W-:-:S02]  /*68d0*/  R2UR UR13, R17 ;  /* 0x00000000110d72ca */ /* 0x000fc400000e0000 */
[----:B0-----:R-:W-:-:S05]  /*68e0*/  I2FP.F32.U32 R0, UR7 ;  /* 0x0000000700007c45 */ /* 0x001fca0008201000 */
[----:B------:R-:W-:Y:S01]  /*68f0*/  FMUL R0, R0, UR6 ;  /* 0x0000000600007c20 */ /* 0x000fe20008400000 */
[----:B------:R-:W-:Y:S01]  /*6900*/  ULDC UR6, c[0x0][0x154] ;  /* 0x0000550000067ab9 */ /* 0x000fe20000000800 */
[----:B-1----:R-:W-:-:S04]  /*6910*/  I2FP.F32.U32 R2, UR16 ;  /* 0x0000001000027c45 */ /* 0x002fc80008201000 */
[----:B------:R-:W0:Y:S01]  /*6920*/  F2I.U32.TRUNC.NTZ R0, R0 ;  /* 0x0000000000007305 */ /* 0x000e22000020f000 */
[----:B------:R-:W-:Y:S01]  /*6930*/  FMUL R2, R2, UR6 ;  /* 0x0000000602027c20 */ /* 0x000fe20008400000 */
[----:B------:R-:W-:Y:S06]  /*6940*/  @!P0 BRA `(.L_x_163) ;  /* 0x0000000000308947 */ /* 0x000fec0003800000 */
        /* <DEDUP_REMOVED lines=12> */
.L_x_163:
[----:B------:R-:W-:Y:S01]  /*6a10*/  USHF.R.U64 UR6, UR12, UR15, UR13 ;  /* 0x0000000f0c067299 */ /* 0x000fe2000800120d */
[----:B------:R-:W-:Y:S01]  /*6a20*/  R2UR UR5, R17 ;  /* 0x00000000110572ca */ /* 0x000fe200000e0000 */
[----:B------:R-:W-:Y:S01]  /*6a30*/  USHF.R.U32.HI UR4, URZ, UR15, UR13 ;  /* 0x0000000f3f047299 */ /* 0x000fe2000801160d */
[----:B------:R-:W1:Y:S01]  /*6a40*/  F2I.U32.TRUNC.NTZ R2, R2 ;  /* 0x0000000200027305 */ /* 0x000e62000020f000 */
[----:B------:R-:W-:Y:S01]  /*6a50*/  UIADD3 UR9, UP0, URZ, -UR6, URZ ;  /* 0x800000063f097290 */ /* 0x000fe2000ff1e03f */
[----:B------:R-:W-:Y:S01]  /*6a60*/  ULDC.64 UR10, c[0x0][0x620] ;  /* 0x00018800000a7ab9 */ /* 0x000fe20000000a00 */
[----:B------:R-:W-:Y:S02]  /*6a70*/  ULDC UR14, c[0x0][0x608] ;  /* 0x00018200000e7ab9 */ /* 0x000fe40000000800 */
[----:B------:R-:W-:Y:S01]  /*6a80*/  UIADD3.X UR4, URZ, ~UR4, URZ, UP0, !UPT ;  /* 0x800000043f047290 */ /* 0x000fe200087fe43f */
[----:B------:R-:W-:Y:S01]  /*6a90*/  ULDC UR15, c[0x0][0x658] ;  /* 0x00019600000f7ab9 */ /* 0x000fe20000000800 */
[----:B------:R-:W-:-:S02]  /*6aa0*/  ULDC UR12, c[0x0][0x144] ;  /* 0x00005100000c7ab9 */ /* 0x000fc40000000800 */
[----:B------:R-:W-:Y:S01]  /*6ab0*/  UIMAD UR8, UR4, UR10, URZ ;  /* 0x0000000a040872a4 */ /* 0x000fe2000f8e023f */
[----:B------:R-:W-:Y:S02]  /*6ac0*/  ULDC UR22, c[0x0][0x148] ;  /* 0x0000520000167ab9 */ /* 0x000fe40000000800 */
[----:B------:R-:W-:Y:S01]  /*6ad0*/  UMOV UR4, UR17 ;  /* 0x0000001100047c82 */ /* 0x000fe20008000000 */
[----:B------:R-:W-:Y:S02]  /*6ae0*/  UIMAD UR8, UR9, UR11, UR8 ;  /* 0x0000000b090872a4 */ /* 0x000fe4000f8e0208 */
[----:B------:R-:W-:Y:S01]  /*6af0*/  UIMAD.WIDE.U32 UR4, UR9, UR10, UR4 ;  /* 0x0000000a090472a5 */ /* 0x000fe2000f8e0004 */
[----:B0-----:R-:W-:Y:S01]  /*6b00*/  R2UR UR9, R0 ;  /* 0x00000000000972ca */ /* 0x001fe200000e0000 */
[----:B------:R-:W-:Y:S01]  /*6b10*/  ULDC UR20, c[0x0][0x648] ;  /* 0x0001920000147ab9 */ /* 0x000fe20000000800 */
[----:B-1----:R-:W-:Y:S01]  /*6b20*/  R2UR UR13, R2 ;  /* 0x00000000020d72ca */ /* 0x002fe200000e0000 */
[----:B------:R-:W-:Y:S01]  /*6b30*/  UIADD3 UR8, UR5, UR8, URZ ;  /* 0x0000000805087290 */ /* 0x000fe2000fffe03f */
[----:B------:R-:W-:-:S02]  /*6b40*/  ULDC UR21, c[0x0][0x638] ;  /* 0x00018e0000157ab9 */ /* 0x000fc40000000800 */
[----:B------:R-:W-:Y:S02]  /*6b50*/  ULDC UR5, c[0x0][0x618] ;  /* 0x0001860000057ab9 */ /* 0x000fe40000000800 */
[----:B------:R-:W-:Y:S02]  /*6b60*/  USHF.R.U64 UR10, UR4, UR5, UR8 ;  /* 0x00000005040a7299 */ /* 0x000fe40008001208 */
[----:B------:R-:W-:-:S03]  /*6b70*/  USHF.R.U32.HI UR8, URZ, UR5, UR8 ;  /* 0x000000053f087299 */ /* 0x000fc60008011608 */
[----:B------:R-:W-:Y:S01]  /*6b80*/  ULDC.64 UR4, c[0x0][0x640] ;  /* 0x0001900000047ab9 */ /* 0x000fe20000000a00 */
[----:B------:R-:W-:Y:S01]  /*6b90*/  USHF.R.U64 UR11, UR10, UR14, UR8 ;  /* 0x0000000e0a0b7299 */ /* 0x000fe20008001208 */
[----:B------:R-:W-:Y:S01]  /*6ba0*/  ISETP.NE.U32.AND P0, PT, RZ, UR4, PT ;  /* 0x00000004ff007c0c */ /* 0x000fe2000bf05070 */
[----:B------:R-:W-:Y:S02]  /*6bb0*/  USHF.R.U32.HI UR8, URZ, UR14, UR8 ;  /* 0x0000000e3f087299 */ /* 0x000fe40008011608 */
[----:B------:R-:W-:Y:S01]  /*6bc0*/  UIADD3 UR9, -UR9, URZ, URZ ;  /* 0x0000003f09097290 */ /* 0x000fe2000fffe13f */
[----:B------:R-:W-:Y:S01]  /*6bd0*/  ISETP.NE.AND.EX P0, PT, RZ, UR5, PT, P0 ;  /* 0x00000005ff007c0c */ /* 0x000fe2000bf05300 */
[----:B------:R-:W-:Y:S02]  /*6be0*/  USHF.R.U64 UR17, UR11, UR15, UR8 ;  /* 0x0000000f0b117299 */ /* 0x000fe40008001208 */
[----:B------:R-:W-:Y:S02]  /*6bf0*/  UIADD3 UR18, -UR13, URZ, URZ ;  /* 0x0000003f0d127290 */ /* 0x000fe4000fffe13f */
[----:B------:R-:W-:-:S02]  /*6c00*/  USHF.R.U32.HI UR15, URZ, UR15, UR8 ;  /* 0x0000000f3f0f7299 */ /* 0x000fc40008011608 */
[----:B------:R-:W-:Y:S01]  /*6c10*/  UIMAD UR19, UR12, UR9, UR7 ;  /* 0x000000090c1372a4 */ /* 0x000fe2000f8e0207 */
[----:B------:R-:W-:-:S05]  /*6c20*/  UMOV UR14, UR17 ;  /* 0x00000011000e7c82 */ /* 0x000fca0008000000 */
[----:B------:R-:W-:Y:S06]  /*6c30*/  @!P0 BRA `(.L_x_164) ;  /* 0x0000000000288947 */ /* 0x000fec0003800000 */
        /* <DEDUP_REMOVED lines=10> */
.L_x_164:
[----:B------:R-:W-:Y:S01]  /*6ce0*/  UISETP.NE.AND UP0, UPT, UR38, URZ, UPT ;  /* 0x0000003f2600728c */ /* 0x000fe2000bf05270 */
[----:B------:R-:W-:Y:S01]  /*6cf0*/  IMAD.MOV.U32 R0, RZ, RZ, 0x1 ;  /* 0x00000001ff007424 */ /* 0x000fe200078e00ff */
[----:B------:R-:W-:Y:S01]  /*6d00*/  USHF.R.U64 UR5, UR14, UR20, UR15 ;  /* 0x000000140e057299 */ /* 0x000fe2000800120f */
[----:B------:R-:W-:Y:S01]  /*6d10*/  IMAD.U32 R19, RZ, RZ, UR6 ;  /* 0x00000006ff137e24 */ /* 0x000fe2000f8e00ff */
[----:B------:R-:W-:Y:S02]  /*6d20*/  ULOP3.LUT UR4, UR11, UR47, URZ, 0xc0, !UPT ;  /* 0x0000002f0b047292 */ /* 0x000fe4000f8ec03f */
[----:B------:R-:W-:Y:S02]  /*6d30*/  UIADD3 UR7, -UR5, URZ, URZ ;  /* 0x0000003f05077290 */ /* 0x000fe4000fffe13f */
[----:B------:R-:W-:Y:S02]  /*6d40*/  UIMAD UR4, UR44, UR5, UR4 ;  /* 0x000000052c0472a4 */ /* 0x000fe4000f8e0204 */
[----:B------:R-:W-:-:S02]  /*6d50*/  ULOP3.LUT UR10, UR10, UR43, URZ, 0xc0, !UPT ;  /* 0x0000002b0a0a7292 */ /* 0x000fc4000f8ec03f */
[----:B------:R-:W-:Y:S02]  /*6d60*/  @UP0 UIMAD UR19, UR22, UR18, UR16 ;  /* 0x00000012161302a4 */ /* 0x000fe4000f8e0210 */
[----:B------:R-:W-:Y:S01]  /*6d70*/  UIMAD UR5, UR7, UR21, UR17 ;  /* 0x00000015070572a4 */ /* 0x000fe2000f8e0211 */
[----:B------:R-:W-:Y:S02]  /*6d80*/  ULDC UR8, c[0x0][0x600] ;  /* 0x0001800000087ab9 */ /* 0x000fe40000000800 */
[----:B------:R-:W-:Y:S01]  /*6d90*/  ULDC UR7, c[0x0][0x610] ;  /* 0x0001840000077ab9 */ /* 0x000fe20000000800 */
[----:B------:R-:W-:Y:S02]  /*6da0*/  UIMAD UR5, UR5, UR8, UR10 ;  /* 0x00000008050572a4 */ /* 0x000fe4000f8e020a */
[----:B------:R-:W-:-:S04]  /*6db0*/  UIMAD UR4, UR4, UR7, UR19 ;  /* 0x00000007040472a4 */ /* 0x000fc8000f8e0213 */
[----:B------:R-:W-:Y:S02]  /*6dc0*/  USEL UR7, UR5, UR4, !UP0 ;  /* 0x0000000405077287 */ /* 0x000fe4000c000000 */
[----:B------:R-:W-:-:S04]  /*6dd0*/  USEL UR4, UR4, UR5, !UP0 ;  /* 0x0000000504047287 */ /* 0x000fc8000c000000 */
[----:B------:R-:W-:Y:S02]  /*6de0*/  IMAD.U32 R2, RZ, RZ, UR7 ;  /* 0x00000007ff027e24 */ /* 0x000fe4000f8e00ff */
[----:B------:R-:W-:-:S07]  /*6df0*/  IMAD.U32 R18, RZ, RZ, UR4 ;  /* 0x00000004ff127e24 */ /* 0x000fce000f8e00ff */
.L_x_162:
[----:B------:R-:W-:Y:S01]  /*6e00*/  UIADD3 UR45, UR36, UR45, URZ ;  /* 0x0000002d242d7290 */ /* 0x000fe2000fffe03f */
[----:B------:R-:W-:Y:S02]  /*6e10*/  LOP3.LUT P0, RZ, R0, 0xff, RZ, 0xc0, !PT ;  /* 0x000000ff00ff7812 */ /* 0x000fe4000780c0ff */
[----:B------:R-:W-:Y:S01]  /*6e20*/  LOP3.LUT R100, R100, 0x1, RZ, 0x3c, !PT ;  /* 0x0000000164647812 */ /* 0x000fe200078e3cff */
[----:B------:R-:W-:Y:S02]  /*6e30*/  USHF.R.U32.HI UR4, URZ, 0x2, UR45 ;  /* 0x000000023f047899 */ /* 0x000fe4000801162d */
[----:B------:R-:W-:Y:S02]  /*6e40*/  UISETP.GT.U32.AND UP0, UPT, UR45, 0x3, UPT ;  /* 0x000000032d00788c */ /* 0x000fe4000bf04070 */
[----:B------:R-:W-:Y:S02]  /*6e50*/  ULOP3.LUT UR4, UR4, 0x1, URZ, 0xc0, !UPT ;  /* 0x0000000104047892 */ /* 0x000fe4000f8ec03f */
[----:B------:R-:W-:-:S02]  /*6e60*/  UISETP.LT.U32.AND UP0, UPT, UR36, 0x4, UP0 ;  /* 0x000000042400788c */ /* 0x000fc40008701070 */
[----:B------:R-:W-:Y:S02]  /*6e70*/  UISETP.NE.U32.AND UP1, UPT, UR4, 0x1, UPT ;  /* 0x000000010400788c */ /* 0x000fe4000bf25070 */
[----:B------:R-:W-:Y:S02]  /*6e80*/  USEL UR5, URZ, 0x1, !UP0 ;  /* 0x000000013f057887 */ /* 0x000fe4000c000000 */
[----:B------:R-:W-:Y:S02]  /*6e90*/  UISETP.GT.U32.AND UP1, UPT, UR36, 0x3, !UP1 ;  /* 0x000000032400788c */ /* 0x000fe4000cf24070 */
[----:B------:R-:W-:Y:S02]  /*6ea0*/  ULOP3.LUT UR45, UR45, 0x3, URZ, 0xc0, !UPT ;  /* 0x000000032d2d7892 */ /* 0x000fe4000f8ec03f */
[----:B------:R-:W-:-:S04]  /*6eb0*/  USEL UR4, URZ, 0x1, !UP1 ;  /* 0x000000013f047887 */ /* 0x000fc8000c800000 */
[----:B------:R-:W-:Y:S01]  /*6ec0*/  ULOP3.LUT UR48, UR4, UR48, UR5, 0x96, !UPT ;  /* 0x0000003004307292 */ /* 0x000fe2000f8e9605 */
[----:B------:R-:W-:Y:S11]  /*6ed0*/  @P0 BRA `(.L_x_165) ;  /* 0xffffffa800680947 */ /* 0x000ff6000383ffff */
[----:B------:R-:W-:Y:S05]  /*6ee0*/  EXIT ;  /* 0x000000000000794d */ /* 0x000fea0003800000 */
.L_x_16:
[----:B------:R-:W-:-:S08]  /*6ef0*/  ISETP.NE.AND P0, PT, RZ, UR6, PT ;  /* 0x00000006ff007c0c */ /* 0x000fd0000bf05270 */
[----:B------:R-:W0:-:S00]  /*6f00*/  USETMAXREG.DEALLOC.CTAPOOL 0x28 ;  /* 0x00000028000079c8 */ /* 0x000e0000080e0500 */
[----:B------:R-:W-:Y:S05]  /*6f10*/  @P0 EXIT ;  /* 0x000000000000094d */ /* 0x000fea0003800000 */
[----:B0-----:R-:W-:Y:S01]  /*6f20*/  LOP3.LUT P0, RZ, R0, 0xff, RZ, 0xc0, !PT ;  /* 0x000000ff00ff7812 */ /* 0x001fe2000780c0ff */
[----:B------:R-:W-:Y:S02]  /*6f30*/  IMAD.MOV.U32 R0, RZ, RZ, 0x1 ;  /* 0x00000001ff007424 */ /* 0x000fe400078e00ff */
[----:B------:R-:W-:-:S10]  /*6f40*/  IMAD.MOV.U32 R8, RZ, RZ, RZ ;  /* 0x000000ffff087224 */ /* 0x000fd400078e00ff */
[----:B------:R-:W-:Y:S05]  /*6f50*/  @!P0 BRA `(.L_x_166) ;  /* 0x0000000c00608947 */ /* 0x000fea0003800000 */
[----:B------:R-:W0:Y:S01]  /*6f60*/  S2R R11, SR_CgaCtaId ;  /* 0x00000000000b7919 */ /* 0x000e220000008800 */
[----:B------:R-:W-:Y:S01]  /*6f70*/  LOP3.LUT P0, RZ, R3, 0x1f, RZ, 0xc0, !PT ;  /* 0x0000001f03ff7812 */ /* 0x000fe2000780c0ff */
[----:B------:R-:W-:Y:S01]  /*6f80*/  ULDC UR5, c[0x0][0x658] ;  /* 0x0001960000057ab9 */ /* 0x000fe20000000800 */
[----:B------:R-:W-:Y:S01]  /*6f90*/  UMOV UR6, 0xffffffff ;  /* 0xffffffff00067882 */ /* 0x000fe20000000000 */
[----:B------:R-:W-:Y:S01]  /*6fa0*/  BSSY B0, `(.L_x_166) ;  /* 0x00000d3000007945 */ /* 0x000fe20003800000 */
[----:B------:R-:W-:Y:S01]  /*6fb0*/  USHF.L.U32 UR6, UR6, UR5, URZ ;  /* 0x0000000506067299 */ /* 0x000fe2000800063f */
[C---:B------:R-:W-:Y:S01]  /*6fc0*/  ISETP.NE.AND P3, PT, R4.reuse, RZ, PT ;  /* 0x000000ff0400720c */ /* 0x040fe20003f65270 */
[----:B------:R-:W-:Y:S01]  /*6fd0*/  IMAD.MOV.U32 R10, RZ, RZ, 0x1 ;  /* 0x00000001ff0a7424 */ /* 0x000fe200078e00ff */
[----:B------:R-:W-:Y:S01]  /*6fe0*/  ISETP.NE.OR P0, PT, R4, RZ, !P0 ;  /* 0x000000ff0400720c */ /* 0x000fe20004705670 */
[----:B------:R-:W-:Y:S01]  /*6ff0*/  IMAD.MOV.U32 R0, RZ, RZ, 0x1 ;  /* 0x00000001ff007424 */ /* 0x000fe200078e00ff */
[----:B------:R-:W-:Y:S01]  /*7000*/  ULDC UR4, c[0x0][0x600] ;  /* 0x0001800000047ab9 */ /* 0x000fe20000000800 */
[----:B------:R-:W-:Y:S01]  /*7010*/  IMAD.MOV.U32 R8, RZ, RZ, RZ ;  /* 0x000000ffff087224 */ /* 0x000fe200078e00ff */
[----:B------:R-:W-:Y:S01]  /*7020*/  UMOV UR7, 0x1 ;  /* 0x0000000100077882 */ /* 0x000fe20000000000 */
[----:B------:R-:W-:-:S02]  /*7030*/  UIADD3 UR21, UR37, 0x1, URZ ;  /* 0x0000000125157890 */ /* 0x000fc4000fffe03f */
[----:B------:R-:W-:Y:S02]  /*7040*/  ULOP3.LUT UR13, UR40, 0x2, URZ, 0xfc, !UPT ;  /* 0x00000002280d7892 */ /* 0x000fe4000f8efc3f */
[----:B------:R-:W-:Y:S02]  /*7050*/  UIADD3 UR4, UR4, -0x1, URZ ;  /* 0xffffffff04047890 */ /* 0x000fe4000fffe03f */
[----:B------:R-:W-:Y:S02]  /*7060*/  USHF.L.U32 UR5, UR7, UR5, URZ ;  /* 0x0000000507057299 */ /* 0x000fe4000800063f */
[----:B------:R-:W-:Y:S01]  /*7070*/  ULOP3.LUT UR6, URZ, UR6, URZ, 0x33, !UPT ;  /* 0x000000063f067292 */ /* 0x000fe2000f8e333f */
[----:B------:R-:W-:Y:S01]  /*7080*/  ULDC.64 UR30, c[0x0][0x198] ;  /* 0x00006600001e7ab9 */ /* 0x000fe20000000a00 */
[C---:B0-----:R-:W-:Y:S02]  /*7090*/  IMAD.SHL.U32 R9, R11.reuse, 0x20, RZ ;  /* 0x000000200b097824 */ /* 0x041fe400078e00ff */
[----:B------:R-:W-:-:S03]  /*70a0*/  IMAD.SHL.U32 R11, R11, 0x800, RZ ;  /* 0x000008000b0b7824 */ /* 0x000fc600078e00ff */
[----:B------:R-:W-:-:S07]  /*70b0*/  LOP3.LUT R9, R9, 0x60, RZ, 0xc0, !PT ;  /* 0x0000006009097812 */ /* 0x000fce00078ec0ff */
.L_x_178:
[----:B------:R-:W-:-:S03]  /*70c0*/  UMOV UR7, 0xffffffff ;  /* 0xffffffff00077882 */ /* 0x000fc60000000000 */
[----:B------:R-:W-:Y:S05]  /*70d0*/  BRA.DIV UR7, `(.L_x_167) ;  /* 0x0000001207187947 */ /* 0x000fea000b800000 */
[----:B------:R-:W-:-:S13]  /*70e0*/  ELECT P6, URZ, PT ;  /* 0x00000000003f782f */ /* 0x000fda00038c0000 */
.L_x_191:
[----:B------:R-:W0:Y:S01]  /*70f0*/  LDC R3, c[0x0][0x28c] ;  /* 0x0000a300ff037b82 */ /* 0x000e220000000800 */
[----:B------:R-:W-:Y:S01]  /*7100*/  BSSY B1, `(.L_x_168) ;  /* 0x0000047000017945 */ /* 0x000fe20003800000 */
[----:B0-----:R-:W-:-:S13]  /*7110*/  ISETP.LT.OR P6, PT, R3, 0x1, !P6 ;  /* 0x000000010300780c */ /* 0x001fda00077c1670 */
[----:B------:R-:W-:Y:S05]  /*7120*/  @P6 BRA `(.L_x_169) ;  /* 0x0000000400106947 */ /* 0x000fea0003800000 */
[----:B------:R-:W-:Y:S02]  /*7130*/  IMAD R6, R2, 0x80, R9 ;  /* 0x0000008002067824 */ /* 0x000fe400078e0209 */
[----:B------:R-:W-:Y:S02]  /*7140*/  IMAD.SHL.U32 R18, R18, 0x40, RZ ;  /* 0x0000004012127824 */ /* 0x000fe400078e00ff */
[----:B------:R-:W-:Y:S02]  /*7150*/  IMAD.MOV.U32 R12, RZ, RZ, RZ ;  /* 0x000000ffff0c7224 */ /* 0x000fe400078e00ff */
[----:B------:R-:W-:Y:S02]  /*7160*/  IMAD.U32 R14, RZ, RZ, UR21 ;  /* 0x00000015ff0e7e24 */ /* 0x000fe4000f8e00ff */
[----:B------:R-:W-:Y:S02]  /*7170*/  IMAD.MOV.U32 R2, RZ, RZ, R0 ;  /* 0x000000ffff027224 */ /* 0x000fe400078e0000 */
[----:B------:R-:W-:-:S07]  /*7180*/  IMAD.MOV.U32 R3, RZ, RZ, R8 ;  /* 0x000000ffff037224 */ /* 0x000fce00078e0008 */
.L_x_173:
[----:B------:R-:W0:Y:S01]  /*7190*/  S2R R5, SR_CgaCtaId ;  /* 0x0000000000057919 */ /* 0x000e220000008800 */
[----:B------:R-:W-:-:S04]  /*71a0*/  MOV R4, 0x400 ;  /* 0x0000040000047802 */ /* 0x000fc80000000f00 */
[----:B0-----:R-:W-:Y:S02]  /*71b0*/  LEA R13, R5, R4, 0x18 ;  /* 0x00000004050d7211 */ /* 0x001fe400078ec0ff */
[----:B------:R-:W-:Y:S01]  /*71c0*/  SHF.L.U32 R4, R2, 0x1f, RZ ;  /* 0x0000001f02047819 */ /* 0x000fe200000006ff */
[----:B------:R-:W0:Y:S02]  /*71d0*/  @!P3 LDC R5, c[0x0][0x500] ;  /* 0x00014000ff05bb82 */ /* 0x000e240000000800 */
[----:B------:R-:W-:-:S04]  /*71e0*/  IMAD R7, R3, 0x8, R13 ;  /* 0x0000000803077824 */ /* 0x000fc800078e020d */
[----:B------:R-:W1:Y:S02]  /*71f0*/  SYNCS.PHASECHK.TRANS64.TRYWAIT P1, [R7+URZ+0x20], R4 ;  /* 0x00002004070075a7 */ /* 0x000e64000802017f */
[----:B-1----:R-:W-:Y:S05]  /*7200*/  @!P1 BRA `(.L_x_170) ;  /* 0x0000000c00ec9947 */ /* 0x002fea0003800000 */
.L_x_192:
[----:B------:R-:W-:Y:S01]  /*7210*/  UPRMT UR7, UR13, 0x9910, URZ ;  /* 0x000099100d077896 */ /* 0x000fe2000800003f */
[----:B0-----:R0:W-:Y:S03]  /*7220*/  @!P3 SYNCS.ARRIVE.TRANS64 RZ, [R7+URZ], R5 ;  /* 0x0000000507ffb9a7 */ /* 0x0011e6000800003f */
[----:B------:R-:W-:-:S06]  /*7230*/  UISETP.NE.AND UP0, UPT, UR7, 0x2, UPT ;  /* 0x000000020700788c */ /* 0x000fcc000bf05270 */
[----:B------:R-:W-:-:S13]  /*7240*/  PLOP3.LUT P1, PT, PT, PT, UP0, 0x80, 0x0 ;  /* 0x000000000000781c */ /* 0x000fda0003f2f008 */
[----:B0-----:R-:W-:Y:S05]  /*7250*/  @P1 BRA `(.L_x_171) ;  /* 0x0000000000041947 */ /* 0x001fea0003800000 */
[----:B------:R-:W-:Y:S01]  /*7260*/  BPT.TRAP 0x1 ;  /* 0x000000040000795c */ /* 0x000fe20000300000 */
.L_x_171:
[----:B------:R-:W-:Y:S05]  /*7270*/  @P0 BRA `(.L_x_172) ;  /* 0x0000000000040947 */ /* 0x000fea0003800000 */
[----:B------:R-:W-:Y:S01]  /*7280*/  BPT.TRAP 0x1 ;  /* 0x000000040000795c */ /* 0x000fe20000300000 */
.L_x_172:
[----:B-1----:R-:W-:Y:S01]  /*7290*/  IMAD.SHL.U32 R4, R3, 0x4000, RZ ;  /* 0x0000400003047824 */ /* 0x002fe200078e00ff */
[----:B------:R-:W-:Y:S01]  /*72a0*/  R2UR UR34, R12 ;  /* 0x000000000c2272ca */ /* 0x000fe200000e0000 */
[----:B------:R-:W-:Y:S01]  /*72b0*/  VIADD R14, R14, 0xffffffff ;  /* 0xffffffff0e0e7836 */ /* 0x000fe20000000000 */
[----:B------:R-:W-:Y:S01]  /*72c0*/  R2UR UR33, R7 ;  /* 0x00000000072172ca */ /* 0x000fe200000e0000 */
[----:B------:R-:W-:Y:S01]  /*72d0*/  IMAD.IADD R5, R13, 0x1, R4 ;  /* 0x000000010d057824 */ /* 0x000fe200078e0204 */
[----:B------:R-:W-:Y:S01]  /*72e0*/  LOP3.LUT R4, R4, 0x1800, R11, 0xf8, !PT ;  /* 0x0000180004047812 */ /* 0x000fe200078ef80b */
[----:B------:R-:W-:Y:S01]  /*72f0*/  UIADD3 UR14, UP0, UR30, 0xf0, URZ ;  /* 0x000000f01e0e7890 */ /* 0x000fe2000ff1e03f */
[----:B------:R-:W-:Y:S01]  /*7300*/  R2UR UR36, R19 ;  /* 0x00000000132472ca */ /* 0x000fe200000e0000 */
[----:B------:R-:W-:Y:S01]  /*7310*/  UIADD3 UR42, UP1, UR30, 0x1f0, URZ ;  /* 0x000001f01e2a7890 */ /* 0x000fe2000ff3e03f */
[----:B------:R-:W-:Y:S01]  /*7320*/  R2UR UR24, R5 ;  /* 0x00000000051872ca */ /* 0x000fe200000e0000 */
[----:B------:R-:W-:Y:S01]  /*7330*/  IMAD R4, R4, 0x2, R13 ;  /* 0x0000000204047824 */ /* 0x000fe200078e020d */
[----:B------:R-:W-:Y:S01]  /*7340*/  R2UR UR35, R18 ;  /* 0x00000000122372ca */ /* 0x000fe200000e0000 */
[----:B------:R-:W-:Y:S01]  /*7350*/  UIADD3.X UR15, URZ, UR31, URZ, UP0, !UPT ;  /* 0x0000001f3f0f7290 */ /* 0x000fe200087fe43f */
[----:B------:R-:W-:Y:S01]  /*7360*/  R2UR UR19, R6 ;  /* 0x00000000061372ca */ /* 0x000fe200000e0000 */
[----:B------:R-:W-:Y:S01]  /*7370*/  UIADD3 UR26, UR34, 0x40, URZ ;  /* 0x00000040221a7890 */ /* 0x000fe2000fffe03f */
[----:B------:R-:W-:Y:S01]  /*7380*/  R2UR UR8, R4 ;  /* 0x00000000040872ca */ /* 0x000fe200000e0000 */
[----:B------:R-:W-:Y:S01]  /*7390*/  UIADD3.X UR43, URZ, UR31, URZ, UP1, !UPT ;  /* 0x0000001f3f2b7290 */ /* 0x000fe20008ffe43f */
[----:B------:R-:W-:Y:S01]  /*73a0*/  ISETP.GT.AND P2, PT, R14, 0x1, PT ;  /* 0x000000010e00780c */ /* 0x000fe20003f44270 */
[----:B------:R-:W-:Y:S01]  /*73b0*/  VIADD R3, R3, 0x1 ;  /* 0x0000000103037836 */ /* 0x000fe20000000000 */
[----:B------:R-:W-:Y:S01]  /*73c0*/  UMOV UR22, 0x0 ;  /* 0x0000000000167882 */ /* 0x000fe20000000000 */
[----:B------:R-:W-:Y:S01]  /*73d0*/  UMOV UR23, 0x10000000 ;  /* 0x1000000000177882 */ /* 0x000fe20000000000 */
[----:B------:R-:W-:Y:S01]  /*73e0*/  UMOV UR25, UR33 ;  /* 0x0000002100197c82 */ /* 0x000fe20008000000 */
[----:B------:R-:W-:Y:S01]  /*73f0*/  UIADD3 UR32, UR24, 0x180, URZ ;  /* 0x0000018018207890 */ /* 0x000fe2000fffe03f */
[----:B------:R-:W-:Y:S01]  /*7400*/  ISETP.NE.AND P1, PT, R3, 0x4, PT ;  /* 0x000000040300780c */ /* 0x000fe20003f25270 */
[----:B------:R-:W-:Y:S01]  /*7410*/  UIADD3 UR24, UR24, 0x2180, URZ ;  /* 0x0000218018187890 */ /* 0x000fe2000fffe03f */
[----:B------:R-:W-:Y:S01]  /*7420*/  VIADD R12, R12, 0x80 ;  /* 0x000000800c0c7836 */ /* 0x000fe20000000000 */
[----:B------:R-:W-:Y:S01]  /*7430*/  UMOV UR28, UR36 ;  /* 0x00000024001c7c82 */ /* 0x000fe20008000000 */
[----:B------:R-:W-:Y:S01]  /*7440*/  UMOV UR27, UR35 ;  /* 0x00000023001b7c82 */ /* 0x000fe20008000000 */
[----:B------:R-:W-:Y:S01]  /*7450*/  UIADD3 UR16, UR8, 0x10180, URZ ;  /* 0x0001018008107890 */ /* 0x000fe2000fffe03f */
[----:B------:R-:W-:Y:S01]  /*7460*/  SEL R5, RZ, 0x1, P1 ;  /* 0x00000001ff057807 */ /* 0x000fe20000800000 */
[----:B------:R-:W-:Y:S01]  /*7470*/  UIADD3 UR8, UR8, 0x14180, URZ ;  /* 0x0001418008087890 */ /* 0x000fe2000fffe03f */
[----:B------:R0:W-:Y:S01]  /*7480*/  UTMALDG.3D [UR32], [UR14], desc[UR22] ;  /* 0x000016200e0075b4 */ /* 0x0001e20008011000 */
[----:B------:R-:W-:Y:S01]  /*7490*/  UMOV UR7, 0xf0000 ;  /* 0x000f000000077882 */ /* 0x000fe20000000000 */
[----:B------:R-:W-:Y:S01]  /*74a0*/  UMOV UR17, UR33 ;  /* 0x0000002100117c82 */ /* 0x000fe20008000000 */
[----:B------:R-:W-:Y:S01]  /*74b0*/  UMOV UR18, UR34 ;  /* 0x0000002200127c82 */ /* 0x000fe20008000000 */
[----:B------:R-:W-:Y:S01]  /*74c0*/  UMOV UR20, UR36 ;  /* 0x0000002400147c82 */ /* 0x000fe20008000000 */
[----:B------:R-:W-:Y:S01]  /*74d0*/  UMOV UR9, UR33 ;  /* 0x0000002100097c82 */ /* 0x000fe20008000000 */
[----:B------:R-:W-:Y:S01]  /*74e0*/  UMOV UR11, UR19 ;  /* 0x00000013000b7c82 */ /* 0x000fe20008000000 */
[----:B------:R-:W-:Y:S01]  /*74f0*/  UMOV UR12, UR36 ;  /* 0x00000024000c7c82 */ /* 0x000fe20008000000 */
[----:B------:R0:W-:Y:S01]  /*7500*/  UTMALDG.3D [UR24], [UR14], desc[UR22] ;  /* 0x000016180e0075b4 */ /* 0x0001e20008011000 */
[----:B------:R-:W-:Y:S01]  /*7510*/  UMOV UR10, UR26 ;  /* 0x0000001a000a7c82 */ /* 0x000fe20008000000 */
[----:B------:R-:W-:-:S02]  /*7520*/  LOP3.LUT R2, R2, R5, RZ, 0x3c, !PT ;  /* 0x0000000502027212 */ /* 0x000fc400078e3cff */
[----:B------:R-:W-:Y:S01]  /*7530*/  SEL R3, R3, RZ, P1 ;  /* 0x000000ff03037207 */ /* 0x000fe20000800000 */
[----:B------:R0:W-:Y:S01]  /*7540*/  UTMALDG.3D.MULTICAST [UR16], [UR42], UR7, desc[UR22] ;  /* 0x000016102a0073b4 */ /* 0x0001e20008011807 */
[----:B------:R0:W-:Y:S02]  /*7550*/  UTMALDG.3D.MULTICAST [UR8], [UR42], UR7, desc[UR22] ;  /* 0x000016082a0073b4 */ /* 0x0001e40008011807 */
[----:B0-----:R-:W-:Y:S05]  /*7560*/  @P2 BRA `(.L_x_173) ;  /* 0xfffffffc00082947 */ /* 0x001fea000383ffff */
.L_x_169:
[----:B------:R-:W-:Y:S05]  /*7570*/  BSYNC B1 ;  /* 0x0000000000017941 */ /* 0x000fea0003800000 */
.L_x_168:
[----:B------:R-:W-:Y:S01]  /*7580*/  LOP3.LUT P4, RZ, R10, 0xff, RZ, 0xc0, !PT ;  /* 0x000000ff0aff7812 */ /* 0x000fe2000788c0ff */
[----:B------:R-:W-:Y:S01]  /*7590*/  VIADD R8, R8, UR37 ;  /* 0x0000002508087c36 */ /* 0x000fe20008000000 */
[----:B------:R-:W-:Y:S01]  /*75a0*/  ULDC.64 UR8, c[0x0][0x650] ;  /* 0x0001940000087ab9 */ /* 0x000fe20000000a00 */
[----:B------:R-:W-:Y:S01]  /*75b0*/  BSSY B1, `(.L_x_174) ;  /* 0x000006f000017945 */ /* 0x000fe20003800000 */
[----:B------:R-:W-:Y:S01]  /*75c0*/  IMAD.MOV.U32 R18, RZ, RZ, -0x1 ;  /* 0xffffffffff127424 */ /* 0x000fe200078e00ff */
[----:B------:R-:W-:Y:S01]  /*75d0*/  PRMT R10, RZ, 0x7610, R10 ;  /* 0x00007610ff0a7816 */ /* 0x000fe2000000000a */
[----:B------:R-:W-:Y:S01]  /*75e0*/  IMAD.MOV.U32 R19, RZ, RZ, -0x1 ;  /* 0xffffffffff137424 */ /* 0x000fe200078e00ff */
[C---:B------:R-:W-:Y:S02]  /*75f0*/  ISETP.GT.U32.AND P1, PT, R8.reuse, 0x3, PT ;  /* 0x000000030800780c */ /* 0x040fe40003f24070 */
[----:B------:R-:W-:Y:S02]  /*7600*/  SHF.R.U32.HI R2, RZ, 0x2, R8 ;  /* 0x00000002ff027819 */ /* 0x000fe40000011608 */
[----:B------:R-:W-:-:S02]  /*7610*/  LOP3.LUT R8, R8, 0x3, RZ, 0xc0, !PT ;  /* 0x0000000308087812 */ /* 0x000fc400078ec0ff */
[----:B------:R-:W0:Y:S01]  /*7620*/  @P4 S2R R4, SR_CgaCtaId ;  /* 0x0000000000044919 */ /* 0x000e220000008800 */
[----:B------:R-:W-:Y:S02]  /*7630*/  @P4 MOV R3, 0x400 ;  /* 0x0000040000034802 */ /* 0x000fe40000000f00 */
[----:B------:R-:W-:-:S04]  /*7640*/  LOP3.LUT R2, R2, 0x1, RZ, 0xc0, !PT ;  /* 0x0000000102027812 */ /* 0x000fc800078ec0ff */
[----:B------:R-:W-:Y:S02]  /*7650*/  ISETP.NE.U32.AND P2, PT, R2, 0x1, PT ;  /* 0x000000010200780c */ /* 0x000fe40003f45070 */
[----:B0-----:R-:W-:Y:S01]  /*7660*/  @P4 LEA R3, R4, R3, 0x18 ;  /* 0x0000000304034211 */ /* 0x001fe200078ec0ff */
[----:B------:R-:W-:-:S03]  /*7670*/  IMAD.U32 R4, RZ, RZ, UR37 ;  /* 0x00000025ff047e24 */ /* 0x000fc6000f8e00ff */
[----:B------:R0:W-:Y:S01]  /*7680*/  @P4 SYNCS.ARRIVE.TRANS64.A1T0 RZ, [R3+URZ+0x78], RZ ;  /* 0x000078ff03ff49a7 */ /* 0x0001e2000810003f */
[----:B------:R-:W-:Y:S02]  /*7690*/  IADD3 R16, P4, R16, UR52, RZ ;  /* 0x0000003410107c10 */ /* 0x000fe4000ff9e0ff */
[----:B------:R-:W-:Y:S02]  /*76a0*/  ISETP.LT.U32.AND P1, PT, R4, 0x4, P1 ;  /* 0x000000040400780c */ /* 0x000fe40000f21070 */
[----:B------:R-:W-:Y:S02]  /*76b0*/  IADD3.X R17, R17, UR39, RZ, P4, !PT ;  /* 0x0000002711117c10 */ /* 0x000fe4000a7fe4ff */
[----:B------:R-:W-:Y:S02]  /*76c0*/  ISETP.GE.U32.AND P4, PT, R16, UR8, PT ;  /* 0x0000000810007c0c */ /* 0x000fe4000bf86070 */
[----:B0-----:R-:W-:Y:S02]  /*76d0*/  SEL R3, RZ, 0x1, !P1 ;  /* 0x00000001ff037807 */ /* 0x001fe40004800000 */
[----:B------:R-:W-:-:S02]  /*76e0*/  ISETP.GE.U32.AND.EX P1, PT, R17, UR9, PT, P4 ;  /* 0x0000000911007c0c */ /* 0x000fc4000bf26140 */
[----:B------:R-:W-:-:S04]  /*76f0*/  ISETP.GT.U32.AND P2, PT, R4, 0x3, !P2 ;  /* 0x000000030400780c */ /* 0x000fc80005744070 */
[----:B------:R-:W-:-:S04]  /*7700*/  SEL R2, RZ, 0x1, !P2 ;  /* 0x00000001ff027807 */ /* 0x000fc80005000000 */
[--C-:B------:R-:W-:Y:S01]  /*7710*/  LOP3.LUT R0, R2, R0, R3.reuse, 0x96, !PT ;  /* 0x0000000002007212 */ /* 0x100fe200078e9603 */
[----:B------:R-:W-:Y:S01]  /*7720*/  IMAD.MOV.U32 R2, RZ, RZ, -0x1 ;  /* 0xffffffffff027424 */ /* 0x000fe200078e00ff */
[----:B------:R-:W-:Y:S01]  /*7730*/  PRMT R3, RZ, 0x7610, R3 ;  /* 0x00007610ff037816 */ /* 0x000fe20000000003 */
[----:B------:R-:W-:Y:S06]  /*7740*/  @P1 BRA `(.L_x_175) ;  /* 0x0000000400541947 */ /* 0x000fec0003800000 */
[----:B------:R-:W0:Y:S01]  /*7750*/  S2UR UR7, SR_CTAID.X ;  /* 0x00000000000779c3 */ /* 0x000e220000002500 */
[----:B------:R-:W-:Y:S01]  /*7760*/  ULDC.64 UR8, c[0x0][0x628] ;  /* 0x00018a0000087ab9 */ /* 0x000fe20000000a00 */
[----:B------:R-:W-:Y:S01]  /*7770*/  ULDC UR10, c[0x0][0x150] ;  /* 0x00005400000a7ab9 */ /* 0x000fe20000000800 */
[----:B------:R-:W-:Y:S01]  /*7780*/  ISETP.NE.U32.AND P1, PT, RZ, UR8, PT ;  /* 0x00000008ff007c0c */ /* 0x000fe2000bf25070 */
[----:B------:R-:W-:Y:S01]  /*7790*/  ULDC UR11, c[0x0][0x630] ;  /* 0x00018c00000b7ab9 */ /* 0x000fe20000000800 */
[----:B------:R-:W-:Y:S01]  /*77a0*/  ULDC UR14, c[0x0][0x154] ;  /* 0x00005500000e7ab9 */ /* 0x000fe20000000800 */
[----:B------:R-:W-:Y:S01]  /*77b0*/  IMAD.MOV.U32 R2, RZ, RZ, R16 ;  /* 0x000000ffff027224 */ /* 0x000fe200078e0010 */
[----:B------:R-:W-:Y:S01]  /*77c0*/  ISETP.NE.AND.EX P1, PT, RZ, UR9, PT, P1 ;  /* 0x00000009ff007c0c */ /* 0x000fe2000bf25310 */
[----:B------:R-:W1:Y:S01]  /*77d0*/  S2UR UR12, SR_CTAID.Y ;  /* 0x00000000000c79c3 */ /* 0x000e620000002600 */
[----:B0-----:R-:W-:-:S05]  /*77e0*/  I2FP.F32.U32 R3, UR7 ;  /* 0x0000000700037c45 */ /* 0x001fca0008201000 */
[----:B------:R-:W-:Y:S01]  /*77f0*/  FMUL R12, R3, UR10 ;  /* 0x0000000a030c7c20 */ /* 0x000fe20008400000 */
[----:B------:R-:W-:-:S05]  /*7800*/  IMAD.MOV.U32 R3, RZ, RZ, R17 ;  /* 0x000000ffff037224 */ /* 0x000fca00078e0011 */
[----:B------:R-:W-:Y:S05]  /*7810*/  @!P1 BRA `(.L_x_176) ;  /* 0x0000000000289947 */ /* 0x000fea0003800000 */
[----:B------:R-:W-:Y:S02]  /*7820*/  ULDC UR10, c[0x0][0x634] ;  /* 0x00018d00000a7ab9 */ /* 0x000fe40000000800 */
[----:B------:R-:W-:-:S05]  /*7830*/  IADD3 R7, P1, R16, UR10, RZ ;  /* 0x0000000a10077c10 */ /* 0x000fca000ff3e0ff */
[----:B------:R-:W-:-:S04]  /*7840*/  IMAD.X R13, RZ, RZ, R17, P1 ;  /* 0x000000ffff0d7224 */ /* 0x000fc800008e0611 */
[----:B------:R-:W-:-:S04]  /*7850*/  IMAD.WIDE.U32 R4, R13, UR8, RZ ;  /* 0x000000080d047c25 */ /* 0x000fc8000f8e00ff */
[----:B------:R-:W-:-:S04]  /*7860*/  IMAD.WIDE.U32 R4, P1, R7, UR9, R4 ;  /* 0x0000000907047c25 */ /* 0x000fc8000f820004 */
[----:B------:R-:W-:-:S04]  /*7870*/  IMAD.WIDE.U32 R6, R7, UR8, RZ ;  /* 0x0000000807067c25 */ /* 0x000fc8000f8e00ff */
[----:B------:R-:W-:Y:S01]  /*7880*/  IMAD.X R3, RZ, RZ, RZ, P1 ;  /* 0x000000ffff037224 */ /* 0x000fe200008e06ff */
[----:B------:R-:W-:Y:S01]  /*7890*/  IADD3 RZ, P1, R7, R4, RZ ;  /* 0x0000000407ff7210 */ /* 0x000fe20007f3e0ff */
[----:B------:R-:W-:-:S04]  /*78a0*/  IMAD.MOV.U32 R2, RZ, RZ, R5 ;  /* 0x000000ffff027224 */ /* 0x000fc800078e0005 */
[----:B------:R-:W-:-:S08]  /*78b0*/  IMAD.WIDE.U32.X R2, R13, UR9, R2, P1 ;  /* 0x000000090d027c25 */ /* 0x000fd000088e0402 */
.L_x_176:
[--C-:B------:R-:W-:Y:S01]  /*78c0*/  SHF.R.U64 R19, R2, UR11, R3.reuse ;  /* 0x0000000b02137c19 */ /* 0x100fe20008001203 */
[----:B------:R-:W0:Y:S01]  /*78d0*/  F2I.U32.TRUNC.NTZ R12, R12 ;  /* 0x0000000c000c7305 */ /* 0x000e22000020f000 */
[----:B------:R-:W-:Y:S01]  /*78e0*/  SHF.R.U32.HI R2, RZ, UR11, R3 ;  /* 0x0000000bff027c19 */ /* 0x000fe20008011603 */
[----:B------:R-:W-:Y:S01]  /*78f0*/  ULDC.64 UR8, c[0x0][0x620] ;  /* 0x0001880000087ab9 */ /* 0x000fe20000000a00 */
[----:B------:R-:W-:Y:S01]  /*7900*/  IADD3 R5, P1, RZ, -R19, RZ ;  /* 0x80000013ff057210 */ /* 0x000fe20007f3e0ff */
[----:B------:R-:W-:Y:S01]  /*7910*/  ULDC UR11, c[0x0][0x658] ;  /* 0x00019600000b7ab9 */ /* 0x000fe20000000800 */
[----:B-1----:R-:W-:Y:S01]  /*7920*/  I2FP.F32.U32 R4, UR12 ;  /* 0x0000000c00047c45 */ /* 0x002fe20008201000 */
[----:B------:R-:W-:Y:S02]  /*7930*/  ULDC UR16, c[0x0][0x648] ;  /* 0x0001920000107ab9 */ /* 0x000fe40000000800 */
[----:B------:R-:W-:Y:S02]  /*7940*/  IMAD.X R2, RZ, RZ, ~R2, P1 ;  /* 0x000000ffff027224 */ /* 0x000fe400008e0e02 */
[----:B------:R-:W-:Y:S01]  /*7950*/  FMUL R6, R4, UR14 ;  /* 0x0000000e04067c20 */ /* 0x000fe20008400000 */
[----:B------:R-:W-:Y:S01]  /*7960*/  ULDC.64 UR14, c[0x0][0x640] ;  /* 0x00019000000e7ab9 */ /* 0x000fe20000000a00 */
[----:B------:R-:W-:Y:S01]  /*7970*/  IMAD R4, R2, UR8, RZ ;  /* 0x0000000802047c24 */ /* 0x000fe2000f8e02ff */
[----:B------:R-:W-:Y:S01]  /*7980*/  ISETP.NE.U32.AND P1, PT, RZ, UR14, PT ;  /* 0x0000000eff007c0c */ /* 0x000fe2000bf25070 */
[C---:B------:R-:W-:Y:S01]  /*7990*/  IMAD.WIDE.U32 R2, R5.reuse, UR8, R16 ;  /* 0x0000000805027c25 */ /* 0x040fe2000f8e0010 */
[----:B0-----:R-:W-:Y:S01]  /*79a0*/  R2UR UR8, R12 ;  /* 0x000000000c0872ca */ /* 0x001fe200000e0000 */
[----:B------:R-:W0:Y:S01]  /*79b0*/  F2I.U32.TRUNC.NTZ R6, R6 ;  /* 0x0000000600067305 */ /* 0x000e22000020f000 */
[----:B------:R-:W1:Y:S01]  /*79c0*/  LDC R12, c[0x0][0x610] ;  /* 0x00018400ff0c7b82 */ /* 0x000e620000000800 */
[----:B------:R-:W-:Y:S01]  /*79d0*/  IMAD R5, R5, UR9, R4 ;  /* 0x0000000905057c24 */ /* 0x000fe2000f8e0204 */
[----:B------:R-:W-:Y:S01]  /*79e0*/  ULDC UR9, c[0x0][0x618] ;  /* 0x0001860000097ab9 */ /* 0x000fe20000000800 */
[----:B------:R-:W-:-:S02]  /*79f0*/  ISETP.NE.AND.EX P1, PT, RZ, UR15, PT, P1 ;  /* 0x0000000fff007c0c */ /* 0x000fc4000bf25310 */
[----:B------:R-:W-:-:S05]  /*7a00*/  IMAD.IADD R3, R3, 0x1, R5 ;  /* 0x0000000103037824 */ /* 0x000fca00078e0205 */
[--C-:B------:R-:W-:Y:S02]  /*7a10*/  SHF.R.U64 R14, R2, UR9, R3.reuse ;  /* 0x00000009020e7c19 */ /* 0x100fe40008001203 */
[----:B------:R-:W-:Y:S01]  /*7a20*/  SHF.R.U32.HI R3, RZ, UR9, R3 ;  /* 0x00000009ff037c19 */ /* 0x000fe20008011603 */
[----:B------:R-:W-:Y:S01]  /*7a30*/  ULDC UR9, c[0x0][0x608] ;  /* 0x0001820000097ab9 */ /* 0x000fe20000000800 */
[----:B0-----:R-:W-:Y:S02]  /*7a40*/  R2UR UR10, R6 ;  /* 0x00000000060a72ca */ /* 0x001fe400000e0000 */
[--C-:B------:R-:W-:Y:S02]  /*7a50*/  SHF.R.U64 R15, R14, UR9, R3.reuse ;  /* 0x000000090e0f7c19 */ /* 0x100fe40008001203 */
[----:B------:R-:W-:Y:S01]  /*7a60*/  SHF.R.U32.HI R2, RZ, UR9, R3 ;  /* 0x00000009ff027c19 */ /* 0x000fe20008011603 */
[----:B------:R-:W-:-:S03]  /*7a70*/  UIADD3 UR9, -UR8, URZ, URZ ;  /* 0x0000003f08097290 */ /* 0x000fc6000fffe13f */
[--C-:B------:R-:W-:Y:S01]  /*7a80*/  SHF.R.U64 R21, R15, UR11, R2.reuse ;  /* 0x0000000b0f157c19 */ /* 0x100fe20008001202 */
[----:B------:R-:W-:Y:S01]  /*7a90*/  ULDC UR8, c[0x0][0x144] ;  /* 0x0000510000087ab9 */ /* 0x000fe20000000800 */
[----:B------:R-:W-:-:S03]  /*7aa0*/  SHF.R.U32.HI R3, RZ, UR11, R2 ;  /* 0x0000000bff037c19 */ /* 0x000fc60008011602 */
[----:B------:R-:W-:Y:S01]  /*7ab0*/  IMAD.MOV.U32 R2, RZ, RZ, R21 ;  /* 0x000000ffff027224 */ /* 0x000fe200078e0015 */
[----:B------:R-:W-:Y:S06]  /*7ac0*/  @!P1 BRA `(.L_x_177) ;  /* 0x0000000000289947 */ /* 0x000fec0003800000 */
        /* <DEDUP_REMOVED lines=10> */
.L_x_177:
[----:B------:R-:W-:Y:S01]  /*7b70*/  UISETP.NE.AND UP0, UPT, UR38, URZ, UPT ;  /* 0x0000003f2600728c */ /* 0x000fe2000bf05270 */
[----:B------:R-:W-:Y:S01]  /*7b80*/  SHF.R.U64 R3, R2, UR16, R3 ;  /* 0x0000001002037c19 */ /* 0x000fe20008001203 */
[----:B------:R-:W-:Y:S01]  /*7b90*/  UIADD3 UR10, -UR10, URZ, URZ ;  /* 0x0000003f0a0a7290 */ /* 0x000fe2000fffe13f */
[----:B------:R-:W-:Y:S01]  /*7ba0*/  LOP3.LUT R2, R15, UR6, RZ, 0xc0, !PT ;  /* 0x000000060f027c12 */ /* 0x000fe2000f8ec0ff */
[----:B------:R-:W-:Y:S01]  /*7bb0*/  UIMAD UR7, UR8, UR9, UR7 ;  /* 0x00000009080772a4 */ /* 0x000fe2000f8e0207 */
[----:B------:R-:W-:Y:S01]  /*7bc0*/  LOP3.LUT R5, R14, UR4, RZ, 0xc0, !PT ;  /* 0x000000040e057c12 */ /* 0x000fe2000f8ec0ff */
[----:B------:R-:W-:Y:S01]  /*7bd0*/  IMAD.MOV R4, RZ, RZ, -R3 ;  /* 0x000000ffff047224 */ /* 0x000fe200078e0a03 */
[----:B------:R-:W-:Y:S01]  /*7be0*/  ULDC UR8, c[0x0][0x148] ;  /* 0x0000520000087ab9 */ /* 0x000fe20000000800 */
[----:B------:R-:W-:Y:S01]  /*7bf0*/  IMAD R3, R3, UR5, R2 ;  /* 0x0000000503037c24 */ /* 0x000fe2000f8e0202 */
[----:B------:R-:W-:Y:S02]  /*7c00*/  PLOP3.LUT P1, PT, PT, PT, UP0, 0x80, 0x0 ;  /* 0x000000000000781c */ /* 0x000fe40003f2f008 */
[----:B------:R-:W-:-:S03]  /*7c10*/  @UP0 UIMAD UR7, UR8, UR10, UR12 ;  /* 0x0000000a080702a4 */ /* 0x000fc6000f8e020c */
[----:B------:R-:W-:Y:S02]  /*7c20*/  ULDC UR8, c[0x0][0x638] ;  /* 0x00018e0000087ab9 */ /* 0x000fe40000000800 */
[----:B------:R-:W-:Y:S02]  /*7c30*/  IMAD R2, R4, UR8, R21 ;  /* 0x0000000804027c24 */ /* 0x000fe4000f8e0215 */
[----:B-1----:R-:W-:Y:S01]  /*7c40*/  IMAD R12, R3, R12, UR7 ;  /* 0x00000007030c7e24 */ /* 0x002fe2000f8e020c */
[----:B------:R-:W-:Y:S01]  /*7c50*/  ULDC UR7, c[0x0][0x600] ;  /* 0x0001800000077ab9 */ /* 0x000fe20000000800 */
[----:B------:R-:W-:Y:S02]  /*7c60*/  IMAD.MOV.U32 R3, RZ, RZ, 0x1 ;  /* 0x00000001ff037424 */ /* 0x000fe400078e00ff */
[----:B------:R-:W-:-:S05]  /*7c70*/  IMAD R5, R2, UR7, R5 ;  /* 0x0000000702057c24 */ /* 0x000fca000f8e0205 */
[----:B------:R-:W-:Y:S02]  /*7c80*/  SEL R2, R5, R12, !P1 ;  /* 0x0000000c05027207 */ /* 0x000fe40004800000 */
[----:B------:R-:W-:-:S07]  /*7c90*/  SEL R18, R12, R5, !P1 ;  /* 0x000000050c127207 */ /* 0x000fce0004800000 */
.L_x_175:
[----:B------:R-:W-:Y:S05]  /*7ca0*/  BSYNC B1 ;  /* 0x0000000000017941 */ /* 0x000fea0003800000 */
.L_x_174:
[----:B------:R-:W-:-:S13]  /*7cb0*/  LOP3.LUT P1, RZ, R3, 0xff, RZ, 0xc0, !PT ;  /* 0x000000ff03ff7812 */ /* 0x000fda000782c0ff */
[----:B------:R-:W-:Y:S05]  /*7cc0*/  @P1 BRA `(.L_x_178) ;  /* 0xfffffff000fc1947 */ /* 0x000fea000383ffff */
[----:B------:R-:W-:Y:S05]  /*7cd0*/  BSYNC B0 ;  /* 0x0000000000007941 */ /* 0x000fea0003800000 */
.L_x_166:
[----:B------:R-:W-:-:S03]  /*7ce0*/  UMOV UR7, 0xffffffff ;  /* 0xffffffff00077882 */ /* 0x000fc60000000000 */
[----:B------:R-:W-:Y:S05]  /*7cf0*/  BRA.DIV UR7, `(.L_x_179) ;  /* 0x0000000607447947 */ /* 0x000fea000b800000 */
[----:B------:R-:W-:-:S13]  /*7d00*/  ELECT P6, URZ, PT ;  /* 0x00000000003f782f */ /* 0x000fda00038c0000 */
.L_x_195:
[----:B------:R-:W-:Y:S04]  /*7d10*/  BSSY B0, `(.L_x_180) ;  /* 0x000002c000007945 */ /* 0x000fe80003800000 */
[----:B------:R-:W-:Y:S05]  /*7d20*/  @!P6 BRA `(.L_x_181) ;  /* 0x0000000000a8e947 */ /* 0x000fea0003800000 */
[----:B------:R-:W-:-:S04]  /*7d30*/  ULOP3.LUT UR7, UR40, 0x2, URZ, 0xfc, !UPT ;  /* 0x0000000228077892 */ /* 0x000fc8000f8efc3f */
[----:B------:R-:W-:-:S06]  /*7d40*/  UISETP.NE.AND UP0, UPT, UR7, 0x3, UPT ;  /* 0x000000030700788c */ /* 0x000fcc000bf05270 */
[----:B------:R-:W-:-:S13]  /*7d50*/  PLOP3.LUT P0, PT, PT, PT, UP0, 0x80, 0x0 ;  /* 0x000000000000781c */ /* 0x000fda0003f0f008 */
[----:B------:R-:W-:Y:S05]  /*7d60*/  @!P0 BRA `(.L_x_182) ;  /* 0x0000000000048947 */ /* 0x000fea0003800000 */
[----:B------:R-:W-:Y:S01]  /*7d70*/  BPT.TRAP 0x1 ;  /* 0x000000040000795c */ /* 0x000fe20000300000 */
.L_x_182:
[----:B------:R-:W0:Y:S01]  /*7d80*/  S2R R3, SR_CgaCtaId ;  /* 0x0000000000037919 */ /* 0x000e220000008800 */
[----:B------:R-:W-:-:S04]  /*7d90*/  MOV R2, 0x400 ;  /* 0x0000040000027802 */ /* 0x000fc80000000f00 */
[----:B0-----:R-:W-:Y:S02]  /*7da0*/  LEA R3, R3, R2, 0x18 ;  /* 0x0000000203037211 */ /* 0x001fe400078ec0ff */
[----:B------:R-:W-:-:S03]  /*7db0*/  SHF.L.U32 R2, R0, 0x1f, RZ ;  /* 0x0000001f00027819 */ /* 0x000fc600000006ff */
[----:B------:R-:W-:-:S04]  /*7dc0*/  VIADD R3, R3, 0x20 ;  /* 0x0000002003037836 */ /* 0x000fc80000000000 */
[C---:B------:R-:W-:Y:S02]  /*7dd0*/  IMAD R7, R8.reuse, 0x8, R3 ;  /* 0x0000000808077824 */ /* 0x040fe400078e0203 */
[----:B------:R-:W-:Y:S02]  /*7de0*/  VIADD R8, R8, 0x1 ;  /* 0x0000000108087836 */ /* 0x000fe40000000000 */
[----:B------:R-:W0:Y:S03]  /*7df0*/  SYNCS.PHASECHK.TRANS64.TRYWAIT P0, [R7+URZ], R2 ;  /* 0x00000002070075a7 */ /* 0x000e26000800017f */
[----:B------:R-:W-:-:S04]  /*7e00*/  ISETP.NE.AND P1, PT, R8, 0x4, PT ;  /* 0x000000040800780c */ /* 0x000fc80003f25270 */
[----:B------:R-:W-:Y:S02]  /*7e10*/  SEL R5, RZ, 0x1, P1 ;  /* 0x00000001ff057807 */ /* 0x000fe40000800000 */
[----:B------:R-:W-:Y:S02]  /*7e20*/  SEL R8, R8, RZ, P1 ;  /* 0x000000ff08087207 */ /* 0x000fe40000800000 */
[----:B------:R-:W-:-:S03]  /*7e30*/  LOP3.LUT R5, R0, R5, RZ, 0x3c, !PT ;  /* 0x0000000500057212 */ /* 0x000fc600078e3cff */
[----:B------:R-:W-:Y:S01]  /*7e40*/  IMAD R9, R8, 0x8, R3 ;  /* 0x0000000808097824 */ /* 0x000fe200078e0203 */
[----:B------:R-:W-:Y:S01]  /*7e50*/  SHF.L.U32 R4, R5, 0x1f, RZ ;  /* 0x0000001f05047819 */ /* 0x000fe200000006ff */
[----:B0-----:R-:W-:Y:S06]  /*7e60*/  @!P0 BRA `(.L_x_183) ;  /* 0x0000000400088947 */ /* 0x001fec0003800000 */
.L_x_196:
[----:B------:R-:W1:Y:S01]  /*7e70*/  SYNCS.PHASECHK.TRANS64.TRYWAIT P0, [R9+URZ], R4 ;  /* 0x00000004090075a7 */ /* 0x000e62000800017f */
[----:B------:R-:W-:-:S05]  /*7e80*/  VIADD R0, R8, 0x1 ;  /* 0x0000000108007836 */ /* 0x000fca0000000000 */
[----:B------:R-:W-:-:S04]  /*7e90*/  ISETP.NE.AND P1, PT, R0, 0x4, PT ;  /* 0x000000040000780c */ /* 0x000fc80003f25270 */
[----:B0-----:R-:W-:Y:S02]  /*7ea0*/  SEL R2, RZ, 0x1, P1 ;  /* 0x00000001ff027807 */ /* 0x001fe40000800000 */
[----:B------:R-:W-:Y:S02]  /*7eb0*/  SEL R0, R0, RZ, P1 ;  /* 0x000000ff00007207 */ /* 0x000fe40000800000 */
[----:B------:R-:W-:-:S03]  /*7ec0*/  LOP3.LUT R7, R5, R2, RZ, 0x3c, !PT ;  /* 0x0000000205077212 */ /* 0x000fc600078e3cff */
[----:B------:R-:W-:Y:S01]  /*7ed0*/  IMAD R6, R0, 0x8, R3 ;  /* 0x0000000800067824 */ /* 0x000fe200078e0203 */
[----:B------:R-:W-:Y:S01]  /*7ee0*/  SHF.L.U32 R5, R7, 0x1f, RZ ;  /* 0x0000001f07057819 */ /* 0x000fe200000006ff */
[----:B-1----:R-:W-:Y:S06]  /*7ef0*/  @!P0 BRA `(.L_x_184) ;  /* 0x0000000000f88947 */ /* 0x002fec0003800000 */
.L_x_197:
[----:B------:R-:W1:Y:S01]  /*7f00*/  SYNCS.PHASECHK.TRANS64.TRYWAIT P0, [R6+URZ], R5 ;  /* 0x00000005060075a7 */ /* 0x000e62000800017f */
[----:B------:R-:W-:-:S05]  /*7f10*/  VIADD R0, R0, 0x1 ;  /* 0x0000000100007836 */ /* 0x000fca0000000000 */
[----:B------:R-:W-:-:S04]  /*7f20*/  ISETP.NE.AND P1, PT, R0, 0x4, PT ;  /* 0x000000040000780c */ /* 0x000fc80003f25270 */
[----:B------:R-:W-:Y:S02]  /*7f30*/  SEL R2, RZ, 0x1, P1 ;  /* 0x00000001ff027807 */ /* 0x000fe40000800000 */
[----:B------:R-:W-:Y:S02]  /*7f40*/  SEL R0, R0, RZ, P1 ;  /* 0x000000ff00007207 */ /* 0x000fe40000800000 */
[----:B------:R-:W-:Y:S01]  /*7f50*/  LOP3.LUT R2, R7, R2, RZ, 0x3c, !PT ;  /* 0x0000000207027212 */ /* 0x000fe200078e3cff */
[----:B-1----:R-:W-:Y:S06]  /*7f60*/  @!P0 BRA `(.L_x_185) ;  /* 0x0000000000f08947 */ /* 0x002fec0003800000 */
.L_x_198:
[----:B------:R-:W-:Y:S01]  /*7f70*/  IMAD R3, R0, 0x8, R3 ;  /* 0x0000000800037824 */ /* 0x000fe200078e0203 */
[----:B------:R-:W-:-:S07]  /*7f80*/  SHF.L.U32 R0, R2, 0x1f, RZ ;  /* 0x0000001f02007819 */ /* 0x000fce00000006ff */
.L_x_186:
[----:B--2---:R2:W3:Y:S02]  /*7f90*/  SYNCS.PHASECHK.TRANS64.TRYWAIT P0, [R3+URZ], R0 ;  /* 0x00000000030075a7 */ /* 0x0044e4000800017f */
[----:B---3--:R-:W-:Y:S05]  /*7fa0*/  @!P0 NANOSLEEP.SYNCS 0x989680 ;  /* 0x009896800000895d */ /* 0x008fea0003900000 */
[----:B------:R-:W3:Y:S02]  /*7fb0*/  @!P0 SYNCS.PHASECHK.TRANS64 P0, [R3+URZ], R0 ;  /* 0x00000000030085a7 */ /* 0x000ee4000800007f */
[----:B---3--:R-:W-:Y:S05]  /*7fc0*/  @!P0 BRA `(.L_x_186) ;  /* 0xfffffffc00f08947 */ /* 0x008fea000383ffff */
.L_x_181:
[----:B------:R-:W-:Y:S05]  /*7fd0*/  BSYNC B0 ;  /* 0x0000000000007941 */ /* 0x000fea0003800000 */
.L_x_180:
[----:B------:R-:W-:Y:S05]  /*7fe0*/  EXIT ;  /* 0x000000000000794d */ /* 0x000fea0003800000 */
.L_x_18:
[----:B0-----:R0:W1:Y:S02]  /*7ff0*/  SYNCS.PHASECHK.TRANS64.TRYWAIT P0, [R97+URZ+-0x8], R0 ;  /* 0xfffff800610075a7 */ /* 0x001064000800017f */
[----:B-1----:R-:W-:Y:S05]  /*8000*/  @!P0 NANOSLEEP.SYNCS 0x989680 ;  /* 0x009896800000895d */ /* 0x002fea0003900000 */
[----:B------:R-:W1:Y:S02]  /*8010*/  @!P0 SYNCS.PHASECHK.TRANS64 P0, [R97+URZ+-0x8], R0 ;  /* 0xfffff800610085a7 */ /* 0x000e64000800007f */
[----:B-1----:R-:W-:Y:S05]  /*8020*/  @!P0 BRA `(.L_x_18) ;  /* 0xfffffffc00f08947 */ /* 0x002fea000383ffff */
[----:B------:R-:W-:Y:S05]  /*8030*/  BRA `(.L_x_187) ;  /* 0xffffff98001c7947 */ /* 0x000fea000383ffff */
.L_x_23:
[----:B-1----:R1:W2:Y:S02]  /*8040*/  SYNCS.PHASECHK.TRANS64.TRYWAIT P1, [R3+URZ], R0 ;  /* 0x00000000030075a7 */ /* 0x0022a4000802017f */
[----:B--2---:R-:W-:Y:S05]  /*8050*/  @!P1 NANOSLEEP.SYNCS 0x989680 ;  /* 0x009896800000995d */ /* 0x004fea0003900000 */
[----:B------:R-:W2:Y:S02]  /*8060*/  @!P1 SYNCS.PHASECHK.TRANS64 P1, [R3+URZ], R0 ;  /* 0x00000000030095a7 */ /* 0x000ea4000802007f */
[----:B--2---:R-:W-:Y:S05]  /*8070*/  @!P1 BRA `(.L_x_23) ;  /* 0xfffffffc00f09947 */ /* 0x004fea000383ffff */
[----:B------:R-:W-:Y:S05]  /*8080*/  BRA `(.L_x_22) ;  /* 0xffffff9800947947 */ /* 0x000fea000383ffff */
.L_x_28:
[----:B-1----:R-:W-:-:S04]  /*8090*/  IMAD.U32 R5, RZ, RZ, UR4 ;  /* 0x00000004ff057e24 */ /* 0x002fc8000f8e00ff */
[----:B------:R1:W2:Y:S03]  /*80a0*/  SYNCS.PHASECHK.TRANS64.TRYWAIT P1, [R5+URZ], R4 ;  /* 0x00000004050075a7 */ /* 0x0002a6000802017f */
[----:B--2---:R-:W-:Y:S05]  /*80b0*/  @!P1 NANOSLEEP.SYNCS 0x989680 ;  /* 0x009896800000995d */ /* 0x004fea0003900000 */
[----:B------:R-:W2:Y:S02]  /*80c0*/  @!P1 SYNCS.PHASECHK.TRANS64 P1, [R5+URZ], R4 ;  /* 0x00000004050095a7 */ /* 0x000ea4000802007f */
[----:B--2---:R-:W-:Y:S05]  /*80d0*/  @!P1 BRA `(.L_x_28) ;  /* 0xfffffffc00ec9947 */ /* 0x004fea000383ffff */
[----:B------:R-:W-:Y:S05]  /*80e0*/  BRA `(.L_x_27) ;  /* 0xffffff9c00d47947 */ /* 0x000fea000383ffff */
.L_x_34:
[----:B0-----:R0:W1:Y:S02]  /*80f0*/  SYNCS.PHASECHK.TRANS64.TRYWAIT P0, [R97+URZ+0x8], R0 ;  /* 0x00000800610075a7 */ /* 0x001064000800017f */
[----:B-1----:R-:W-:Y:S05]  /*8100*/  @!P0 NANOSLEEP.SYNCS 0x989680 ;  /* 0x009896800000895d */ /* 0x002fea0003900000 */
[----:B------:R-:W1:Y:S02]  /*8110*/  @!P0 SYNCS.PHASECHK.TRANS64 P0, [R97+URZ+0x8], R0 ;  /* 0x00000800610085a7 */ /* 0x000e64000800007f */
[----:B-1----:R-:W-:Y:S05]  /*8120*/  @!P0 BRA `(.L_x_34) ;  /* 0xfffffffc00f08947 */ /* 0x002fea000383ffff */
[----:B------:R-:W-:Y:S05]  /*8130*/  BRA `(.L_x_188) ;  /* 0xffffffa400607947 */ /* 0x000fea000383ffff */
.L_x_167:
[----:B------:R-:W-:Y:S01]  /*8140*/  BSSY B1, `(.L_x_189) ;  /* 0x0000006000017945 */ /* 0x000fe20003800000 */
[----:B------:R-:W-:-:S07]  /*8150*/  IMAD.MOV.U32 R15, RZ, RZ, -0x1 ;  /* 0xffffffffff0f7424 */ /* 0x000fce00078e00ff */
[----:B-----5:R-:W-:Y:S05]  /*8160*/  WARPSYNC.COLLECTIVE R15, `(.L_x_190) ;  /* 0x000000000f0c7348 */ /* 0x020fea0003c00000 */
[----:B------:R-:W-:Y:S02]  /*8170*/  ELECT P6, UR62, PT ;  /* 0x00000000003e782f */ /* 0x000fe400038c0000 */
[----:B------:R-:W-:Y:S01]  /*8180*/  MOV R14, UR62 ;  /* 0x0000003e000e7c02 */ /* 0x000fe20008000f00 */
[----:B-----5:R-:W-:Y:S10]  /*8190*/  ENDCOLLECTIVE ;  /* 0x000000000000791b */ /* 0x020ff40003800000 */
.L_x_190:
[----:B------:R-:W-:Y:S05]  /*81a0*/  BSYNC B1 ;  /* 0x0000000000017941 */ /* 0x000fea0003800000 */
.L_x_189:
[----:B------:R-:W-:Y:S05]  /*81b0*/  BRA `(.L_x_191) ;  /* 0xffffffec00cc7947 */ /* 0x000fea000383ffff */
.L_x_170:
[----:B-1----:R1:W2:Y:S02]  /*81c0*/  SYNCS.PHASECHK.TRANS64.TRYWAIT P1, [R7+URZ+0x20], R4 ;  /* 0x00002004070075a7 */ /* 0x0022a4000802017f */
[----:B--2---:R-:W-:Y:S05]  /*81d0*/  @!P1 NANOSLEEP.SYNCS 0x989680 ;  /* 0x009896800000995d */ /* 0x004fea0003900000 */
[----:B------:R-:W2:Y:S02]  /*81e0*/  @!P1 SYNCS.PHASECHK.TRANS64 P1, [R7+URZ+0x20], R4 ;  /* 0x00002004070095a7 */ /* 0x000ea4000802007f */
[----:B--2---:R-:W-:Y:S05]  /*81f0*/  @!P1 BRA `(.L_x_170) ;  /* 0xfffffffc00f09947 */ /* 0x004fea000383ffff */
[----:B------:R-:W-:Y:S05]  /*8200*/  BRA `(.L_x_192) ;  /* 0xfffffff000007947 */ /* 0x000fea000383ffff */
.L_x_179:
[----:B------:R-:W-:Y:S01]  /*8210*/  BSSY B0, `(.L_x_193) ;  /* 0x0000006000007945 */ /* 0x000fe20003800000 */
[----:B------:R-:W-:-:S07]  /*8220*/  IMAD.MOV.U32 R15, RZ, RZ, -0x1 ;  /* 0xffffffffff0f7424 */ /* 0x000fce00078e00ff */
[----:B-----5:R-:W-:Y:S05]  /*8230*/  WARPSYNC.COLLECTIVE R15, `(.L_x_194) ;  /* 0x000000000f0c7348 */ /* 0x020fea0003c00000 */
[----:B------:R-:W-:Y:S02]  /*8240*/  ELECT P6, UR62, PT ;  /* 0x00000000003e782f */ /* 0x000fe400038c0000 */
[----:B------:R-:W-:Y:S01]  /*8250*/  MOV R14, UR62 ;  /* 0x0000003e000e7c02 */ /* 0x000fe20008000f00 */
[----:B-----5:R-:W-:Y:S10]  /*8260*/  ENDCOLLECTIVE ;  /* 0x000000000000791b */ /* 0x020ff40003800000 */
.L_x_194:
[----:B------:R-:W-:Y:S05]  /*8270*/  BSYNC B0 ;  /* 0x0000000000007941 */ /* 0x000fea0003800000 */
.L_x_193:
[----:B------:R-:W-:Y:S05]  /*8280*/  BRA `(.L_x_195) ;  /* 0xfffffff800a07947 */ /* 0x000fea000383ffff */
.L_x_183:
[----:B0-----:R0:W1:Y:S02]  /*8290*/  SYNCS.PHASECHK.TRANS64.TRYWAIT P0, [R7+URZ], R2 ;  /* 0x00000002070075a7 */ /* 0x001064000800017f */
[----:B-1----:R-:W-:Y:S05]  /*82a0*/  @!P0 NANOSLEEP.SYNCS 0x989680 ;  /* 0x009896800000895d */ /* 0x002fea0003900000 */
[----:B------:R-:W1:Y:S02]  /*82b0*/  @!P0 SYNCS.PHASECHK.TRANS64 P0, [R7+URZ], R2 ;  /* 0x00000002070085a7 */ /* 0x000e64000800007f */
[----:B-1----:R-:W-:Y:S05]  /*82c0*/  @!P0 BRA `(.L_x_183) ;  /* 0xfffffffc00f08947 */ /* 0x002fea000383ffff */
[----:B------:R-:W-:Y:S05]  /*82d0*/  BRA `(.L_x_196) ;  /* 0xfffffff800e47947 */ /* 0x000fea000383ffff */
.L_x_184:
[----:B0-----:R0:W1:Y:S02]  /*82e0*/  SYNCS.PHASECHK.TRANS64.TRYWAIT P0, [R9+URZ], R4 ;  /* 0x00000004090075a7 */ /* 0x001064000800017f */
[----:B-1----:R-:W-:Y:S05]  /*82f0*/  @!P0 NANOSLEEP.SYNCS 0x989680 ;  /* 0x009896800000895d */ /* 0x002fea0003900000 */
[----:B------:R-:W1:Y:S02]  /*8300*/  @!P0 SYNCS.PHASECHK.TRANS64 P0, [R9+URZ], R4 ;  /* 0x00000004090085a7 */ /* 0x000e64000800007f */
[----:B-1----:R-:W-:Y:S05]  /*8310*/  @!P0 BRA `(.L_x_184) ;  /* 0xfffffffc00f08947 */ /* 0x002fea000383ffff */
[----:B------:R-:W-:Y:S05]  /*8320*/  BRA `(.L_x_197) ;  /* 0xfffffff800f47947 */ /* 0x000fea000383ffff */
.L_x_185:
[----:B-1----:R1:W2:Y:S02]  /*8330*/  SYNCS.PHASECHK.TRANS64.TRYWAIT P0, [R6+URZ], R5 ;  /* 0x00000005060075a7 */ /* 0x0022a4000800017f */
[----:B--2---:R-:W-:Y:S05]  /*8340*/  @!P0 NANOSLEEP.SYNCS 0x989680 ;  /* 0x009896800000895d */ /* 0x004fea0003900000 */
[----:B------:R-:W2:Y:S02]  /*8350*/  @!P0 SYNCS.PHASECHK.TRANS64 P0, [R6+URZ], R5 ;  /* 0x00000005060085a7 */ /* 0x000ea4000800007f */
[----:B--2---:R-:W-:Y:S05]  /*8360*/  @!P0 BRA `(.L_x_185) ;  /* 0xfffffffc00f08947 */ /* 0x004fea000383ffff */
[----:B------:R-:W-:Y:S05]  /*8370*/  BRA `(.L_x_198) ;  /* 0xfffffff800fc7947 */ /* 0x000fea000383ffff */
.L_x_199:
[----:B------:R-:W-:-:S00]  /*8380*/  BRA `(.L_x_199) ;  /* 0xfffffffc00fc7947 */ /* 0x000fc0000383ffff */
[----:B------:R-:W-:-:S00]  /*8390*/  NOP ;  /* 0x0000000000007918 */ /* 0x000fc00000000000 */
        /* <DEDUP_REMOVED lines=14> */
.L_x_200:


//--------------------- .nv.global.init           --------------------------
	.section	.nv.global.init,"aw",@progbits
.nv.global.init:
	.type		$str$22,@object
	.size		$str$22,($str$23 - $str$22)
$str$22:
        /*0000*/ 	.byte	0x6b, 0x5f, 0x74, 0x69, 0x6c, 0x65, 0x5f, 0x63, 0x6f, 0x75, 0x6e, 0x74, 0x20, 0x3e, 0x3d, 0x20
        /*0010*/ 	.byte	0x31, 0x00
	.type		$str$23,@object
	.size		$str$23,(__unnamed_1 - $str$23)
$str$23:
        /*0012*/ 	.byte	0x2f, 0x74, 0x6d, 0x70, 0x2f, 0x63, 0x75, 0x74, 0x6c, 0x61, 0x73, 0x73, 0x5f, 0x73, 0x77, 0x65
        /*0022*/ 	.byte	0x65, 0x70, 0x5f, 0x73, 0x72, 0x63, 0x2f, 0x69, 0x6e, 0x63, 0x6c, 0x75, 0x64, 0x65, 0x2f, 0x63
        /*0032*/ 	.byte	0x75, 0x74, 0x6c, 0x61, 0x73, 0x73, 0x2f, 0x67, 0x65, 0x6d, 0x6d, 0x2f, 0x63, 0x6f, 0x6c, 0x6c
        /*0042*/ 	.byte	0x65, 0x63, 0x74, 0x69, 0x76, 0x65, 0x2f, 0x73, 0x6d, 0x39, 0x30, 0x5f, 0x6d, 0x6d, 0x61, 0x5f
        /*0052*/ 	.byte	0x74, 0x6d, 0x61, 0x5f, 0x67, 0x6d, 0x6d, 0x61, 0x5f, 0x73, 0x73, 0x5f, 0x77, 0x61, 0x72, 0x70
        /*0062*/ 	.byte	0x73, 0x70, 0x65, 0x63, 0x69, 0x61, 0x6c, 0x69, 0x7a, 0x65, 0x64, 0x2e, 0x68, 0x70, 0x70, 0x00
	.type		__unnamed_1,@object
	.size		__unnamed_1,(.L_0 - __unnamed_1)
__unnamed_1:
        /*0072*/ 	.byte	0x76, 0x6f, 0x69, 0x64, 0x20, 0x63, 0x75, 0x74, 0x6c, 0x61, 0x73, 0x73, 0x3a, 0x3a, 0x67, 0x65
        /* <DEDUP_REMOVED lines=180> */
        /*0bc2*/ 	.byte	0x5d, 0x00
.L_0:


//--------------------- .nv.shared._ZN7cutlass13device_kernelINS_4gemm6kernel13GemmUniversalIN4cute5tupleIJiiiiEEENS1_10collective13CollectiveMmaINS1_34MainloopSm90TmaGmmaWarpSpecializedILi4ENS5_IJNS4_1CILi4EEENSA_ILi1EEESC_EEENS1_32KernelTmaWarpSpecializedPingpongEEENS5_IJNSA_ILi64EEENSA_ILi128EEESH_EEENS_6half_tENS5_IJlSC_lEEESJ_SK_NS4_8TiledMMAINS4_8MMA_AtomIJNS4_4SM904GMMA26MMA_64x128x16_F32F16F16_SSILNSO_5MajorE0ELSQ_0ELNSO_7ScaleInE1ELSR_1EEEEEENS4_6LayoutINS5_IJSC_SC_SC_EEENS5_IJNSA_ILi0EEESW_SW_EEEEENS5_IJNS4_10UnderscoreESZ_SZ_EEEEENS4_13SM90_TMA_LOADENS4_14ComposedLayoutINS4_7SwizzleILi3ELi4ELi3EEENS4_18smem_ptr_flag_bitsILi16EEENSU_INS5_IJNSA_ILi8EEESG_EEENS5_IJSG_SC_EEEEEEEvNS4_8identityENS4_23SM90_TMA_LOAD_MULTICASTES1C_vS1D_EENS_8epilogue10collective6detail29Sm90TmaWarpSpecializedAdapterINS1H_15DefaultEpilogueISJ_SK_SK_NS1G_6thread17LinearCombinationISJ_Li1EffLNS1L_9ScaleType4KindE0ELNS_15FloatRoundStyleE2ESJ_EENS1_15EpilogueDefaultEEEEEvvEEEEvNT_6ParamsE --------------------------
	.section	.nv.shared._ZN7cutlass13device_kernelINS_4gemm6kernel13GemmUniversalIN4cute5tupleIJiiiiEEENS1_10collective13CollectiveMmaINS1_34MainloopSm90TmaGmmaWarpSpecializedILi4ENS5_IJNS4_1CILi4EEENSA_ILi1EEESC_EEENS1_32KernelTmaWarpSpecializedPingpongEEENS5_IJNSA_ILi64EEENSA_ILi128EEESH_EEENS_6half_tENS5_IJlSC_lEEESJ_SK_NS4_8TiledMMAINS4_8MMA_AtomIJNS4_4SM904GMMA26MMA_64x128x16_F32F16F16_SSILNSO_5MajorE0ELSQ_0ELNSO_7ScaleInE1ELSR_1EEEEEENS4_6LayoutINS5_IJSC_SC_SC_EEENS5_IJNSA_ILi0EEESW_SW_EEEEENS5_IJNS4_10UnderscoreESZ_SZ_EEEEENS4_13SM90_TMA_LOADENS4_14ComposedLayoutINS4_7SwizzleILi3ELi4ELi3EEENS4_18smem_ptr_flag_bitsILi16EEENSU_INS5_IJNSA_ILi8EEESG_EEENS5_IJSG_SC_EEEEEEEvNS4_8identityENS4_23SM90_TMA_LOAD_MULTICASTES1C_vS1D_EENS_8epilogue10collective6detail29Sm90TmaWarpSpecializedAdapterINS1H_15DefaultEpilogueISJ_SK_SK_NS1G_6thread17LinearCombinationISJ_Li1EffLNS1L_9ScaleType4KindE0ELNS_15FloatRoundStyleE2ESJ_EENS1_15EpilogueDefaultEEEEEvvEEEEvNT_6ParamsE,"aw",@nobits
	.sectionflags	@""
	.align	16
	.zero		1024


//--------------------- .nv.shared.reserved.0     --------------------------
	.section	.nv.shared.reserved.0,"aw",@nobits
	.weak		__nv_reservedSMEM_offset_0_alias
	.size		__nv_reservedSMEM_offset_0_alias, 0, 0
	.other		__nv_reservedSMEM_offset_0_alias,@"STO_CUDA_RESERVED_SHARED STV_DEFAULT"
__nv_reservedSMEM_offset_0_alias:
	.zero		0


//--------------------- .nv.global                --------------------------
	.section	.nv.global,"aw",@nobits
.nv.global:
	.type		_ZN40_INTERNAL_d30959a5_4_k_cu_3c442c39_185554cute1_E,@object
	.size		_ZN40_INTERNAL_d30959a5_4_k_cu_3c442c39_185554cute1_E,(_ZN40_INTERNAL_d30959a5_4_k_cu_3c442c39_185554cuda3std3__45__cpo6cbeginE - _ZN40_INTERNAL_d30959a5_4_k_cu_3c442c39_185554cute1_E)
_ZN40_INTERNAL_d30959a5_4_k_cu_3c442c39_185554cute1_E:
	.zero		1
	.type		_ZN40_INTERNAL_d30959a5_4_k_cu_3c442c39_185554cuda3std3__45__cpo6cbeginE,@object
	.size		_ZN40_INTERNAL_d30959a5_4_k_cu_3c442c39_185554cuda3std3__45__cpo6cbeginE,(_ZN40_INTERNAL_d30959a5_4_k_cu_3c442c39_185554cuda3std3__48in_placeE - _ZN40_INTERNAL_d30959a5_4_k_cu_3c442c39_185554cuda3std3__45__cpo6cbeginE)
_ZN40_INTERNAL_d30959a5_4_k_cu_3c442c39_185554cuda3std3__45__cpo6cbeginE:
	.zero		1
	.type		_ZN40_INTERNAL_d30959a5_4_k_cu_3c442c39_185554cuda3std3__48in_placeE,@object
	.size		_ZN40_INTERNAL_d30959a5_4_k_cu_3c442c39_185554cuda3std3__48in_placeE,(_ZN40_INTERNAL_d30959a5_4_k_cu_3c442c39_185554cuda3std6ranges3__45__cpo9iter_moveE - _ZN40_INTERNAL_d30959a5_4_k_cu_3c442c39_185554cuda3std3__48in_placeE)
_ZN40_INTERNAL_d30959a5_4_k_cu_3c442c39_185554cuda3std3__48in_placeE:
	.zero		1
	.type		_ZN40_INTERNAL_d30959a5_4_k_cu_3c442c39_185554cuda3std6ranges3__45__cpo9iter_moveE,@object
	.size		_ZN40_INTERNAL_d30959a5_4_k_cu_3c442c39_185554cuda3std6ranges3__45__cpo9iter_moveE,(_ZN40_INTERNAL_d30959a5_4_k_cu_3c442c39_185554cuda3std3__45__cpo5beginE - _ZN40_INTERNAL_d30959a5_4_k_cu_3c442c39_185554cuda3std6ranges3__45__cpo9iter_moveE)
_ZN40_INTERNAL_d30959a5_4_k_cu_3c442c39_185554cuda3std6ranges3__45__cpo9iter_moveE:
	.zero		1
	.type		_ZN40_INTERNAL_d30959a5_4_k_cu_3c442c39_185554cuda3std3__45__cpo5beginE,@object
	.size		_ZN40_INTERNAL_d30959a5_4_k_cu_3c442c39_185554cuda3std3__45__cpo5beginE,(_ZN40_INTERNAL_d30959a5_4_k_cu_3c442c39_185554cuda3std3__442_GLOBAL__N__d30959a5_4_k_cu_3c442c39_185556ignoreE - _ZN40_INTERNAL_d30959a5_4_k_cu_3c442c39_185554cuda3std3__45__cpo5beginE)
_ZN40_INTERNAL_d30959a5_4_k_cu_3c442c39_185554cuda3std3__45__cpo5beginE:
	.zero		1
	.type		_ZN40_INTERNAL_d30959a5_4_k_cu_3c442c39_185554cuda3std3__442_GLOBAL__N__d30959a5_4_k_cu_3c442c39_185556ignoreE,@object
	.size		_ZN40_INTERNAL_d30959a5_4_k_cu_3c442c39_185554cuda3std3__442_GLOBAL__N__d30959a5_4_k_cu_3c442c39_185556ignoreE,(_ZN40_INTERNAL_d30959a5_4_k_cu_3c442c39_185554cute7productE - _ZN40_INTERNAL_d30959a5_4_k_cu_3c442c39_185554cuda3std3__442_GLOBAL__N__d30959a5_4_k_cu_3c442c39_185556ignoreE)
_ZN40_INTERNAL_d30959a5_4_k_cu_3c442c39_185554cuda3std3__442_GLOBAL__N__d30959a5_4_k_cu_3c442c39_185556ignoreE:
	.zero		1
	.type		_ZN40_INTERNAL_d30959a5_4_k_cu_3c442c39_185554cute7productE,@object
	.size		_ZN40_INTERNAL_d30959a5_4_k_cu_3c442c39_185554cute7productE,(_ZN40_INTERNAL_d30959a5_4_k_cu_3c442c39_185554cuda3std3__45__cpo3endE - _ZN40_INTERNAL_d30959a5_4_k_cu_3c442c39_185554cute7productE)
_ZN40_INTERNAL_d30959a5_4_k_cu_3c442c39_185554cute7productE:
	.zero		1
	.type		_ZN40_INTERNAL_d30959a5_4_k_cu_3c442c39_185554cuda3std3__45__cpo3endE,@object
	.size		_ZN40_INTERNAL_d30959a5_4_k_cu_3c442c39_185554cuda3std3__45__cpo3endE,(_ZN40_INTERNAL_d30959a5_4_k_cu_3c442c39_185554cuda3std3__419piecewise_constructE - _ZN40_INTERNAL_d30959a5_4_k_cu_3c442c39_185554cuda3std3__45__cpo3endE)
_ZN40_INTERNAL_d30959a5_4_k_cu_3c442c39_185554cuda3std3__45__cpo3endE:
	.zero		1
	.type		_ZN40_INTERNAL_d30959a5_4_k_cu_3c442c39_185554cuda3std3__419piecewise_constructE,@object
	.size		_ZN40_INTERNAL_d30959a5_4_k_cu_3c442c39_185554cuda3std3__419piecewise_constructE,(_ZN40_INTERNAL_d30959a5_4_k_cu_3c442c39_185554cuda3std3__45__cpo4cendE - _ZN40_INTERNAL_d30959a5_4_k_cu_3c442c39_185554cuda3std3__419piecewise_constructE)
_ZN40_INTERNAL_d30959a5_4_k_cu_3c442c39_185554cuda3std3__419piecewise_constructE:
	.zero		1
	.type		_ZN40_INTERNAL_d30959a5_4_k_cu_3c442c39_185554cuda3std3__45__cpo4cendE,@object
	.size		_ZN40_INTERNAL_d30959a5_4_k_cu_3c442c39_185554cuda3std3__45__cpo4cendE,(_ZN40_INTERNAL_d30959a5_4_k_cu_3c442c39_185554cuda3std6ranges3__45__cpo4swapE - _ZN40_INTERNAL_d30959a5_4_k_cu_3c442c39_185554cuda3std3__45__cpo4cendE)
_ZN40_INTERNAL_d30959a5_4_k_cu_3c442c39_185554cuda3std3__45__cpo4cendE:
	.zero		1
	.type		_ZN40_INTERNAL_d30959a5_4_k_cu_3c442c39_185554cuda3std6ranges3__45__cpo4swapE,@object
	.size		_ZN40_INTERNAL_d30959a5_4_k_cu_3c442c39_185554cuda3std6ranges3__45__cpo4swapE,(.L_8 - _ZN40_INTERNAL_d30959a5_4_k_cu_3c442c39_185554cuda3std6ranges3__45__cpo4swapE)
_ZN40_INTERNAL_d30959a5_4_k_cu_3c442c39_185554cuda3std6ranges3__45__cpo4swapE:
	.zero		1
.L_8:


//--------------------- .nv.constant0._ZN7cutlass13device_kernelINS_4gemm6kernel13GemmUniversalIN4cute5tupleIJiiiiEEENS1_10collective13CollectiveMmaINS1_34MainloopSm90TmaGmmaWarpSpecializedILi4ENS5_IJNS4_1CILi4EEENSA_ILi1EEESC_EEENS1_32KernelTmaWarpSpecializedPingpongEEENS5_IJNSA_ILi64EEENSA_ILi128EEESH_EEENS_6half_tENS5_IJlSC_lEEESJ_SK_NS4_8TiledMMAINS4_8MMA_AtomIJNS4_4SM904GMMA26MMA_64x128x16_F32F16F16_SSILNSO_5MajorE0ELSQ_0ELNSO_7ScaleInE1ELSR_1EEEEEENS4_6LayoutINS5_IJSC_SC_SC_EEENS5_IJNSA_ILi0EEESW_SW_EEEEENS5_IJNS4_10UnderscoreESZ_SZ_EEEEENS4_13SM90_TMA_LOADENS4_14ComposedLayoutINS4_7SwizzleILi3ELi4ELi3EEENS4_18smem_ptr_flag_bitsILi16EEENSU_INS5_IJNSA_ILi8EEESG_EEENS5_IJSG_SC_EEEEEEEvNS4_8identityENS4_23SM90_TMA_LOAD_MULTICASTES1C_vS1D_EENS_8epilogue10collective6detail29Sm90TmaWarpSpecializedAdapterINS1H_15DefaultEpilogueISJ_SK_SK_NS1G_6thread17LinearCombinationISJ_Li1EffLNS1L_9ScaleType4KindE0ELNS_15FloatRoundStyleE2ESJ_EENS1_15EpilogueDefaultEEEEEvvEEEEvNT_6ParamsE --------------------------
	.section	.nv.constant0._ZN7cutlass13device_kernelINS_4gemm6kernel13GemmUniversalIN4cute5tupleIJiiiiEEENS1_10collective13CollectiveMmaINS1_34MainloopSm90TmaGmmaWarpSpecializedILi4ENS5_IJNS4_1CILi4EEENSA_ILi1EEESC_EEENS1_32KernelTmaWarpSpecializedPingpongEEENS5_IJNSA_ILi64EEENSA_ILi128EEESH_EEENS_6half_tENS5_IJlSC_lEEESJ_SK_NS4_8TiledMMAINS4_8MMA_AtomIJNS4_4SM904GMMA26MMA_64x128x16_F32F16F16_SSILNSO_5MajorE0ELSQ_0ELNSO_7ScaleInE1ELSR_1EEEEEENS4_6LayoutINS5_IJSC_SC_SC_EEENS5_IJNSA_ILi0EEESW_SW_EEEEENS5_IJNS4_10UnderscoreESZ_SZ_EEEEENS4_13SM90_TMA_LOADENS4_14ComposedLayoutINS4_7SwizzleILi3ELi4ELi3EEENS4_18smem_ptr_flag_bitsILi16EEENSU_INS5_IJNSA_ILi8EEESG_EEENS5_IJSG_SC_EEEEEEEvNS4_8identityENS4_23SM90_TMA_LOAD_MULTICASTES1C_vS1D_EENS_8epilogue10collective6detail29Sm90TmaWarpSpecializedAdapterINS1H_15DefaultEpilogueISJ_SK_SK_NS1G_6thread17LinearCombinationISJ_Li1EffLNS1L_9ScaleType4KindE0ELNS_15FloatRoundStyleE2ESJ_EENS1_15EpilogueDefaultEEEEEvvEEEEvNT_6ParamsE,"a",@progbits
	.sectionflags	@""
	.align	4
.nv.constant0._ZN7cutlass13device_kernelINS_4gemm6kernel13GemmUniversalIN4cute5tupleIJiiiiEEENS1_10collective13CollectiveMmaINS1_34MainloopSm90TmaGmmaWarpSpecializedILi4ENS5_IJNS4_1CILi4EEENSA_ILi1EEESC_EEENS1_32KernelTmaWarpSpecializedPingpongEEENS5_IJNSA_ILi64EEENSA_ILi128EEESH_EEENS_6half_tENS5_IJlSC_lEEESJ_SK_NS4_8TiledMMAINS4_8MMA_AtomIJNS4_4SM904GMMA26MMA_64x128x16_F32F16F16_SSILNSO_5MajorE0ELSQ_0ELNSO_7ScaleInE1ELSR_1EEEEEENS4_6LayoutINS5_IJSC_SC_SC_EEENS5_IJNSA_ILi0EEESW_SW_EEEEENS5_IJNS4_10UnderscoreESZ_SZ_EEEEENS4_13SM90_TMA_LOADENS4_14ComposedLayoutINS4_7SwizzleILi3ELi4ELi3EEENS4_18smem_ptr_flag_bitsILi16EEENSU_INS5_IJNSA_ILi8EEESG_EEENS5_IJSG_SC_EEEEEEEvNS4_8identityENS4_23SM90_TMA_LOAD_MULTICASTES1C_vS1D_EENS_8epilogue10collective6detail29Sm90TmaWarpSpecializedAdapterINS1H_15DefaultEpilogueISJ_SK_SK_NS1G_6thread17LinearCombinationISJ_Li1EffLNS1L_9ScaleType4KindE0ELNS_15FloatRoundStyleE2ESJ_EENS1_15EpilogueDefaultEEEEEvvEEEEvNT_6ParamsE:
	.zero		1664


//--------------------- SYMBOLS --------------------------

	.type		.nv.reservedSmem.offset0,@object
	.size		.nv.reservedSmem.offset0,0x4
	.type		__assertfail,@function
